//
// Generated by NVIDIA NVVM Compiler
//
// Compiler Build ID: CL-36424714
// Cuda compilation tools, release 13.0, V13.0.88
// Based on NVVM 20.0.0
//

.version 9.0
.target sm_100
.address_size 64

	// .globl	move
.func  (.param .b64 func_retval0) __internal_accurate_pow
(
	.param .b64 __internal_accurate_pow_param_0
)
;

.visible .entry move(
	.param .u64 .ptr .align 1 move_param_0,
	.param .u64 .ptr .align 1 move_param_1,
	.param .u64 .ptr .align 1 move_param_2,
	.param .u64 .ptr .align 1 move_param_3,
	.param .f64 move_param_4
)
{
	.reg .b32 	%r<5>;
	.reg .b64 	%rd<14>;
	.reg .b64 	%fd<8>;

	ld.param.u64 	%rd1, [move_param_0];
	ld.param.u64 	%rd2, [move_param_1];
	ld.param.u64 	%rd3, [move_param_2];
	ld.param.u64 	%rd4, [move_param_3];
	ld.param.f64 	%fd1, [move_param_4];
	cvta.to.global.u64 	%rd5, %rd2;
	cvta.to.global.u64 	%rd6, %rd4;
	cvta.to.global.u64 	%rd7, %rd1;
	cvta.to.global.u64 	%rd8, %rd3;
	mov.u32 	%r1, %tid.x;
	mov.u32 	%r2, %ctaid.x;
	mov.u32 	%r3, %ntid.x;
	mad.lo.s32 	%r4, %r2, %r3, %r1;
	mul.wide.s32 	%rd9, %r4, 8;
	add.s64 	%rd10, %rd8, %rd9;
	ld.global.f64 	%fd2, [%rd10];
	add.s64 	%rd11, %rd7, %rd9;
	ld.global.f64 	%fd3, [%rd11];
	fma.rn.f64 	%fd4, %fd1, %fd2, %fd3;
	st.global.f64 	[%rd11], %fd4;
	add.s64 	%rd12, %rd6, %rd9;
	ld.global.f64 	%fd5, [%rd12];
	add.s64 	%rd13, %rd5, %rd9;
	ld.global.f64 	%fd6, [%rd13];
	fma.rn.f64 	%fd7, %fd1, %fd5, %fd6;
	st.global.f64 	[%rd13], %fd7;
	ret;

}
	// .globl	update
.visible .entry update(
	.param .u64 .ptr .align 1 update_param_0,
	.param .u64 .ptr .align 1 update_param_1,
	.param .u64 .ptr .align 1 update_param_2,
	.param .u64 .ptr .align 1 update_param_3,
	.param .u32 update_param_4,
	.param .u64 .ptr .align 1 update_param_5,
	.param .u64 .ptr .align 1 update_param_6,
	.param .u64 .ptr .align 1 update_param_7,
	.param .u64 .ptr .align 1 update_param_8,
	.param .u32 update_param_9,
	.param .u64 .ptr .align 1 update_param_10,
	.param .u64 .ptr .align 1 update_param_11,
	.param .u64 .ptr .align 1 update_param_12,
	.param .u64 .ptr .align 1 update_param_13,
	.param .u64 .ptr .align 1 update_param_14,
	.param .u64 .ptr .align 1 update_param_15,
	.param .f64 update_param_16
)
{
	.reg .pred 	%p<75>;
	.reg .b32 	%r<35>;
	.reg .b64 	%rd<82>;
	.reg .b64 	%fd<169>;

	ld.param.u64 	%rd41, [update_param_0];
	ld.param.u64 	%rd42, [update_param_1];
	ld.param.u64 	%rd43, [update_param_2];
	ld.param.u64 	%rd44, [update_param_3];
	ld.param.u32 	%r12, [update_param_9];
	ld.param.u64 	%rd45, [update_param_10];
	ld.param.u64 	%rd46, [update_param_11];
	ld.param.u64 	%rd47, [update_param_12];
	ld.param.u64 	%rd48, [update_param_13];
	ld.param.u64 	%rd49, [update_param_14];
	ld.param.u64 	%rd50, [update_param_15];
	ld.param.f64 	%fd16, [update_param_16];
	cvta.to.global.u64 	%rd1, %rd50;
	cvta.to.global.u64 	%rd2, %rd49;
	cvta.to.global.u64 	%rd3, %rd48;
	cvta.to.global.u64 	%rd4, %rd46;
	cvta.to.global.u64 	%rd5, %rd47;
	cvta.to.global.u64 	%rd6, %rd45;
	cvta.to.global.u64 	%rd51, %rd44;
	cvta.to.global.u64 	%rd52, %rd43;
	cvta.to.global.u64 	%rd53, %rd42;
	cvta.to.global.u64 	%rd54, %rd41;
	mov.u32 	%r13, %tid.x;
	mov.u32 	%r14, %ctaid.x;
	mov.u32 	%r15, %ntid.x;
	mad.lo.s32 	%r16, %r14, %r15, %r13;
	mul.wide.s32 	%rd55, %r16, 8;
	add.s64 	%rd56, %rd54, %rd55;
	ld.global.f64 	%fd1, [%rd56];
	add.s64 	%rd57, %rd53, %rd55;
	ld.global.f64 	%fd2, [%rd57];
	setp.lt.s32 	%p1, %r12, 1;
	add.s64 	%rd7, %rd52, %rd55;
	add.s64 	%rd8, %rd51, %rd55;
	@%p1 bra 	$L__BB1_22;
	setp.lt.u32 	%p2, %r12, 4;
	mov.b32 	%r31, 0;
	@%p2 bra 	$L__BB1_12;
	and.b32  	%r31, %r12, 2147483644;
	neg.s32 	%r33, %r31;
	add.s64 	%rd81, %rd6, 16;
	add.s64 	%rd80, %rd5, 16;
	add.s64 	%rd79, %rd4, 16;
	add.s64 	%rd78, %rd1, 16;
	add.s64 	%rd77, %rd3, 16;
	add.s64 	%rd76, %rd2, 16;
$L__BB1_3:
	.pragma "nounroll";
	ld.global.f64 	%fd17, [%rd81+-16];
	ld.global.f64 	%fd18, [%rd80+-16];
	min.f64 	%fd19, %fd17, %fd18;
	max.f64 	%fd20, %fd17, %fd18;
	ld.global.f64 	%fd22, [%rd79+-16];
	ld.global.f64 	%fd23, [%rd77+-16];
	min.f64 	%fd24, %fd22, %fd23;
	max.f64 	%fd26, %fd22, %fd23;
	setp.leu.f64 	%p3, %fd1, %fd19;
	setp.geu.f64 	%p4, %fd1, %fd20;
	setp.leu.f64 	%p5, %fd2, %fd24;
	or.pred  	%p6, %p3, %p5;
	or.pred  	%p7, %p6, %p4;
	setp.geu.f64 	%p8, %fd2, %fd26;
	or.pred  	%p9, %p7, %p8;
	@%p9 bra 	$L__BB1_5;
	ld.global.f64 	%fd28, [%rd76+-16];
	ld.global.f64 	%fd29, [%rd7];
	fma.rn.f64 	%fd30, %fd16, %fd28, %fd29;
	st.global.f64 	[%rd7], %fd30;
	ld.global.f64 	%fd31, [%rd78+-16];
	ld.global.f64 	%fd32, [%rd8];
	fma.rn.f64 	%fd33, %fd16, %fd31, %fd32;
	st.global.f64 	[%rd8], %fd33;
$L__BB1_5:
	ld.global.f64 	%fd34, [%rd81+-8];
	ld.global.f64 	%fd35, [%rd80+-8];
	min.f64 	%fd36, %fd34, %fd35;
	max.f64 	%fd37, %fd34, %fd35;
	ld.global.f64 	%fd39, [%rd79+-8];
	ld.global.f64 	%fd40, [%rd77+-8];
	min.f64 	%fd41, %fd39, %fd40;
	max.f64 	%fd43, %fd39, %fd40;
	setp.leu.f64 	%p10, %fd1, %fd36;
	setp.geu.f64 	%p11, %fd1, %fd37;
	setp.leu.f64 	%p12, %fd2, %fd41;
	or.pred  	%p13, %p10, %p12;
	or.pred  	%p14, %p13, %p11;
	setp.geu.f64 	%p15, %fd2, %fd43;
	or.pred  	%p16, %p14, %p15;
	@%p16 bra 	$L__BB1_7;
	ld.global.f64 	%fd45, [%rd76+-8];
	ld.global.f64 	%fd46, [%rd7];
	fma.rn.f64 	%fd47, %fd16, %fd45, %fd46;
	st.global.f64 	[%rd7], %fd47;
	ld.global.f64 	%fd48, [%rd78+-8];
	ld.global.f64 	%fd49, [%rd8];
	fma.rn.f64 	%fd50, %fd16, %fd48, %fd49;
	st.global.f64 	[%rd8], %fd50;
$L__BB1_7:
	ld.global.f64 	%fd51, [%rd81];
	ld.global.f64 	%fd52, [%rd80];
	min.f64 	%fd53, %fd51, %fd52;
	max.f64 	%fd54, %fd51, %fd52;
	ld.global.f64 	%fd56, [%rd79];
	ld.global.f64 	%fd57, [%rd77];
	min.f64 	%fd58, %fd56, %fd57;
	max.f64 	%fd60, %fd56, %fd57;
	setp.leu.f64 	%p17, %fd1, %fd53;
	setp.geu.f64 	%p18, %fd1, %fd54;
	setp.leu.f64 	%p19, %fd2, %fd58;
	or.pred  	%p20, %p17, %p19;
	or.pred  	%p21, %p20, %p18;
	setp.geu.f64 	%p22, %fd2, %fd60;
	or.pred  	%p23, %p21, %p22;
	@%p23 bra 	$L__BB1_9;
	ld.global.f64 	%fd62, [%rd76];
	ld.global.f64 	%fd63, [%rd7];
	fma.rn.f64 	%fd64, %fd16, %fd62, %fd63;
	st.global.f64 	[%rd7], %fd64;
	ld.global.f64 	%fd65, [%rd78];
	ld.global.f64 	%fd66, [%rd8];
	fma.rn.f64 	%fd67, %fd16, %fd65, %fd66;
	st.global.f64 	[%rd8], %fd67;
$L__BB1_9:
	ld.global.f64 	%fd68, [%rd81+8];
	ld.global.f64 	%fd69, [%rd80+8];
	min.f64 	%fd70, %fd68, %fd69;
	max.f64 	%fd71, %fd68, %fd69;
	ld.global.f64 	%fd73, [%rd79+8];
	ld.global.f64 	%fd74, [%rd77+8];
	min.f64 	%fd75, %fd73, %fd74;
	max.f64 	%fd77, %fd73, %fd74;
	setp.leu.f64 	%p24, %fd1, %fd70;
	setp.geu.f64 	%p25, %fd1, %fd71;
	setp.leu.f64 	%p26, %fd2, %fd75;
	or.pred  	%p27, %p24, %p26;
	or.pred  	%p28, %p27, %p25;
	setp.geu.f64 	%p29, %fd2, %fd77;
	or.pred  	%p30, %p28, %p29;
	@%p30 bra 	$L__BB1_11;
	ld.global.f64 	%fd79, [%rd76+8];
	ld.global.f64 	%fd80, [%rd7];
	fma.rn.f64 	%fd81, %fd16, %fd79, %fd80;
	st.global.f64 	[%rd7], %fd81;
	ld.global.f64 	%fd82, [%rd78+8];
	ld.global.f64 	%fd83, [%rd8];
	fma.rn.f64 	%fd84, %fd16, %fd82, %fd83;
	st.global.f64 	[%rd8], %fd84;
$L__BB1_11:
	add.s32 	%r33, %r33, 4;
	add.s64 	%rd81, %rd81, 32;
	add.s64 	%rd80, %rd80, 32;
	add.s64 	%rd79, %rd79, 32;
	add.s64 	%rd78, %rd78, 32;
	add.s64 	%rd77, %rd77, 32;
	add.s64 	%rd76, %rd76, 32;
	setp.eq.s32 	%p31, %r33, 0;
	@%p31 bra 	$L__BB1_12;
	bra.uni 	$L__BB1_3;
$L__BB1_12:
	and.b32  	%r3, %r12, 3;
	setp.eq.s32 	%p32, %r3, 0;
	@%p32 bra 	$L__BB1_22;
	setp.eq.s32 	%p33, %r3, 1;
	@%p33 bra 	$L__BB1_19;
	mul.wide.u32 	%rd58, %r31, 8;
	add.s64 	%rd15, %rd6, %rd58;
	ld.global.f64 	%fd85, [%rd15];
	add.s64 	%rd16, %rd5, %rd58;
	ld.global.f64 	%fd86, [%rd16];
	min.f64 	%fd87, %fd85, %fd86;
	max.f64 	%fd88, %fd85, %fd86;
	add.s64 	%rd17, %rd4, %rd58;
	ld.global.f64 	%fd90, [%rd17];
	add.s64 	%rd18, %rd3, %rd58;
	ld.global.f64 	%fd91, [%rd18];
	min.f64 	%fd92, %fd90, %fd91;
	max.f64 	%fd94, %fd90, %fd91;
	setp.leu.f64 	%p34, %fd1, %fd87;
	setp.geu.f64 	%p35, %fd1, %fd88;
	setp.leu.f64 	%p36, %fd2, %fd92;
	or.pred  	%p37, %p34, %p36;
	or.pred  	%p38, %p37, %p35;
	setp.geu.f64 	%p39, %fd2, %fd94;
	add.s64 	%rd19, %rd2, %rd58;
	add.s64 	%rd20, %rd1, %rd58;
	or.pred  	%p40, %p38, %p39;
	@%p40 bra 	$L__BB1_16;
	ld.global.f64 	%fd96, [%rd19];
	ld.global.f64 	%fd97, [%rd7];
	fma.rn.f64 	%fd98, %fd16, %fd96, %fd97;
	st.global.f64 	[%rd7], %fd98;
	ld.global.f64 	%fd99, [%rd20];
	ld.global.f64 	%fd100, [%rd8];
	fma.rn.f64 	%fd101, %fd16, %fd99, %fd100;
	st.global.f64 	[%rd8], %fd101;
$L__BB1_16:
	ld.global.f64 	%fd102, [%rd15+8];
	ld.global.f64 	%fd103, [%rd16+8];
	min.f64 	%fd104, %fd102, %fd103;
	max.f64 	%fd105, %fd102, %fd103;
	ld.global.f64 	%fd107, [%rd17+8];
	ld.global.f64 	%fd108, [%rd18+8];
	min.f64 	%fd109, %fd107, %fd108;
	max.f64 	%fd111, %fd107, %fd108;
	setp.leu.f64 	%p41, %fd1, %fd104;
	setp.geu.f64 	%p42, %fd1, %fd105;
	setp.leu.f64 	%p43, %fd2, %fd109;
	or.pred  	%p44, %p41, %p43;
	or.pred  	%p45, %p44, %p42;
	setp.geu.f64 	%p46, %fd2, %fd111;
	or.pred  	%p47, %p45, %p46;
	@%p47 bra 	$L__BB1_18;
	ld.global.f64 	%fd113, [%rd19+8];
	ld.global.f64 	%fd114, [%rd7];
	fma.rn.f64 	%fd115, %fd16, %fd113, %fd114;
	st.global.f64 	[%rd7], %fd115;
	ld.global.f64 	%fd116, [%rd20+8];
	ld.global.f64 	%fd117, [%rd8];
	fma.rn.f64 	%fd118, %fd16, %fd116, %fd117;
	st.global.f64 	[%rd8], %fd118;
$L__BB1_18:
	add.s32 	%r31, %r31, 2;
$L__BB1_19:
	and.b32  	%r19, %r12, 1;
	setp.eq.b32 	%p48, %r19, 1;
	not.pred 	%p49, %p48;
	@%p49 bra 	$L__BB1_22;
	mul.wide.u32 	%rd59, %r31, 8;
	add.s64 	%rd60, %rd6, %rd59;
	ld.global.f64 	%fd119, [%rd60];
	add.s64 	%rd61, %rd5, %rd59;
	ld.global.f64 	%fd120, [%rd61];
	min.f64 	%fd121, %fd119, %fd120;
	max.f64 	%fd122, %fd119, %fd120;
	add.s64 	%rd62, %rd4, %rd59;
	ld.global.f64 	%fd124, [%rd62];
	add.s64 	%rd63, %rd3, %rd59;
	ld.global.f64 	%fd125, [%rd63];
	min.f64 	%fd126, %fd124, %fd125;
	max.f64 	%fd128, %fd124, %fd125;
	setp.leu.f64 	%p50, %fd1, %fd121;
	setp.geu.f64 	%p51, %fd1, %fd122;
	setp.leu.f64 	%p52, %fd2, %fd126;
	or.pred  	%p53, %p50, %p52;
	or.pred  	%p54, %p53, %p51;
	setp.geu.f64 	%p55, %fd2, %fd128;
	or.pred  	%p56, %p54, %p55;
	@%p56 bra 	$L__BB1_22;
	add.s64 	%rd65, %rd2, %rd59;
	ld.global.f64 	%fd130, [%rd65];
	ld.global.f64 	%fd131, [%rd7];
	fma.rn.f64 	%fd132, %fd16, %fd130, %fd131;
	st.global.f64 	[%rd7], %fd132;
	add.s64 	%rd66, %rd1, %rd59;
	ld.global.f64 	%fd133, [%rd66];
	ld.global.f64 	%fd134, [%rd8];
	fma.rn.f64 	%fd135, %fd16, %fd133, %fd134;
	st.global.f64 	[%rd8], %fd135;
$L__BB1_22:
	ld.param.u32 	%r29, [update_param_4];
	setp.lt.s32 	%p57, %r29, 1;
	@%p57 bra 	$L__BB1_29;
	ld.param.u64 	%rd75, [update_param_8];
	ld.param.u64 	%rd74, [update_param_7];
	ld.param.u64 	%rd73, [update_param_6];
	ld.param.u64 	%rd72, [update_param_5];
	ld.global.f64 	%fd168, [%rd8];
	cvta.to.global.u64 	%rd21, %rd72;
	cvta.to.global.u64 	%rd22, %rd73;
	cvta.to.global.u64 	%rd23, %rd74;
	cvta.to.global.u64 	%rd24, %rd75;
$L__BB1_24:
	ld.global.f64 	%fd5, [%rd7];
	fma.rn.f64 	%fd6, %fd16, %fd5, %fd1;
	fma.rn.f64 	%fd7, %fd16, %fd168, %fd2;
	sub.f64 	%fd8, %fd6, %fd1;
	sub.f64 	%fd9, %fd7, %fd2;
	mov.b32 	%r34, 0;
$L__BB1_25:
	mul.wide.u32 	%rd67, %r34, 8;
	add.s64 	%rd68, %rd21, %rd67;
	ld.global.f64 	%fd10, [%rd68];
	add.s64 	%rd69, %rd22, %rd67;
	ld.global.f64 	%fd11, [%rd69];
	add.s64 	%rd70, %rd23, %rd67;
	ld.global.f64 	%fd12, [%rd70];
	add.s64 	%rd71, %rd24, %rd67;
	ld.global.f64 	%fd13, [%rd71];
	sub.f64 	%fd136, %fd11, %fd2;
	mul.f64 	%fd137, %fd8, %fd136;
	sub.f64 	%fd138, %fd10, %fd1;
	mul.f64 	%fd139, %fd138, %fd9;
	sub.f64 	%fd140, %fd137, %fd139;
	sub.f64 	%fd141, %fd13, %fd2;
	mul.f64 	%fd142, %fd8, %fd141;
	sub.f64 	%fd143, %fd12, %fd1;
	mul.f64 	%fd144, %fd9, %fd143;
	sub.f64 	%fd145, %fd142, %fd144;
	setp.lt.f64 	%p58, %fd140, 0d0000000000000000;
	setp.lt.f64 	%p59, %fd145, 0d0000000000000000;
	setp.geu.f64 	%p60, %fd145, 0d0000000000000000;
	setp.gt.f64 	%p61, %fd145, 0d0000000000000000;
	setp.leu.f64 	%p62, %fd140, 0d0000000000000000;
	xor.pred  	%p63, %p62, %p61;
	and.pred  	%p64, %p63, %p60;
	selp.u32 	%r21, -1, 0, %p64;
	selp.u32 	%r22, -1, 0, %p59;
	selp.b32 	%r23, %r22, %r21, %p58;
	and.b32  	%r24, %r23, 1;
	setp.eq.b32 	%p65, %r24, 1;
	@%p65 bra 	$L__BB1_28;
	sub.f64 	%fd14, %fd12, %fd10;
	sub.f64 	%fd146, %fd13, %fd11;
	sub.f64 	%fd147, %fd2, %fd11;
	mul.f64 	%fd148, %fd147, %fd14;
	sub.f64 	%fd149, %fd1, %fd10;
	mul.f64 	%fd150, %fd149, %fd146;
	sub.f64 	%fd151, %fd148, %fd150;
	sub.f64 	%fd152, %fd7, %fd11;
	mul.f64 	%fd153, %fd152, %fd14;
	sub.f64 	%fd154, %fd6, %fd10;
	mul.f64 	%fd155, %fd154, %fd146;
	sub.f64 	%fd156, %fd153, %fd155;
	setp.lt.f64 	%p66, %fd151, 0d0000000000000000;
	setp.lt.f64 	%p67, %fd156, 0d0000000000000000;
	setp.geu.f64 	%p68, %fd156, 0d0000000000000000;
	setp.gt.f64 	%p69, %fd156, 0d0000000000000000;
	setp.leu.f64 	%p70, %fd151, 0d0000000000000000;
	xor.pred  	%p71, %p69, %p70;
	and.pred  	%p72, %p71, %p68;
	selp.u32 	%r25, -1, 0, %p72;
	selp.u32 	%r26, -1, 0, %p67;
	selp.b32 	%r27, %r26, %r25, %p66;
	and.b32  	%r28, %r27, 1;
	setp.eq.b32 	%p73, %r28, 1;
	@%p73 bra 	$L__BB1_28;
	sub.f64 	%fd157, %fd11, %fd13;
	mul.f64 	%fd158, %fd14, %fd168;
	fma.rn.f64 	%fd159, %fd157, %fd5, %fd158;
	add.f64 	%fd160, %fd159, %fd159;
	mul.f64 	%fd161, %fd14, %fd14;
	fma.rn.f64 	%fd162, %fd157, %fd157, %fd161;
	div.rn.f64 	%fd163, %fd160, %fd162;
	mul.f64 	%fd164, %fd157, %fd163;
	sub.f64 	%fd165, %fd5, %fd164;
	st.global.f64 	[%rd7], %fd165;
	mul.f64 	%fd166, %fd14, %fd163;
	ld.global.f64 	%fd167, [%rd8];
	sub.f64 	%fd168, %fd167, %fd166;
	st.global.f64 	[%rd8], %fd168;
	bra.uni 	$L__BB1_24;
$L__BB1_28:
	ld.param.u32 	%r30, [update_param_4];
	add.s32 	%r34, %r34, 1;
	setp.ne.s32 	%p74, %r34, %r30;
	@%p74 bra 	$L__BB1_25;
$L__BB1_29:
	ret;

}
	// .globl	updateWithCollision
.visible .entry updateWithCollision(
	.param .u32 updateWithCollision_param_0,
	.param .u64 .ptr .align 1 updateWithCollision_param_1,
	.param .u64 .ptr .align 1 updateWithCollision_param_2,
	.param .u64 .ptr .align 1 updateWithCollision_param_3,
	.param .u64 .ptr .align 1 updateWithCollision_param_4,
	.param .f64 updateWithCollision_param_5,
	.param .f64 updateWithCollision_param_6,
	.param .u32 updateWithCollision_param_7,
	.param .u64 .ptr .align 1 updateWithCollision_param_8,
	.param .u64 .ptr .align 1 updateWithCollision_param_9,
	.param .u64 .ptr .align 1 updateWithCollision_param_10,
	.param .u64 .ptr .align 1 updateWithCollision_param_11,
	.param .u32 updateWithCollision_param_12,
	.param .u64 .ptr .align 1 updateWithCollision_param_13,
	.param .u64 .ptr .align 1 updateWithCollision_param_14,
	.param .u64 .ptr .align 1 updateWithCollision_param_15,
	.param .u64 .ptr .align 1 updateWithCollision_param_16,
	.param .u64 .ptr .align 1 updateWithCollision_param_17,
	.param .u64 .ptr .align 1 updateWithCollision_param_18,
	.param .f64 updateWithCollision_param_19
)
{
	.reg .pred 	%p<103>;
	.reg .b32 	%r<66>;
	.reg .b64 	%rd<94>;
	.reg .b64 	%fd<230>;

	ld.param.u32 	%r24, [updateWithCollision_param_0];
	ld.param.u64 	%rd53, [updateWithCollision_param_1];
	ld.param.u64 	%rd54, [updateWithCollision_param_2];
	ld.param.u64 	%rd55, [updateWithCollision_param_3];
	ld.param.u64 	%rd56, [updateWithCollision_param_4];
	ld.param.f64 	%fd33, [updateWithCollision_param_5];
	ld.param.u32 	%r25, [updateWithCollision_param_7];
	ld.param.u32 	%r26, [updateWithCollision_param_12];
	ld.param.u64 	%rd57, [updateWithCollision_param_13];
	ld.param.u64 	%rd58, [updateWithCollision_param_14];
	ld.param.u64 	%rd59, [updateWithCollision_param_15];
	ld.param.u64 	%rd60, [updateWithCollision_param_16];
	ld.param.u64 	%rd61, [updateWithCollision_param_17];
	ld.param.u64 	%rd62, [updateWithCollision_param_18];
	ld.param.f64 	%fd35, [updateWithCollision_param_19];
	cvta.to.global.u64 	%rd1, %rd62;
	cvta.to.global.u64 	%rd2, %rd61;
	cvta.to.global.u64 	%rd3, %rd60;
	cvta.to.global.u64 	%rd4, %rd58;
	cvta.to.global.u64 	%rd5, %rd59;
	cvta.to.global.u64 	%rd6, %rd57;
	cvta.to.global.u64 	%rd93, %rd56;
	cvta.to.global.u64 	%rd91, %rd55;
	cvta.to.global.u64 	%rd92, %rd54;
	cvta.to.global.u64 	%rd90, %rd53;
	mov.u32 	%r27, %tid.x;
	mov.u32 	%r28, %ctaid.x;
	mov.u32 	%r29, %ntid.x;
	mad.lo.s32 	%r1, %r28, %r29, %r27;
	mul.wide.s32 	%rd63, %r1, 8;
	add.s64 	%rd64, %rd90, %rd63;
	ld.global.f64 	%fd1, [%rd64];
	add.s64 	%rd65, %rd92, %rd63;
	ld.global.f64 	%fd2, [%rd65];
	setp.lt.s32 	%p2, %r26, 1;
	add.s64 	%rd11, %rd91, %rd63;
	add.s64 	%rd12, %rd93, %rd63;
	@%p2 bra 	$L__BB2_22;
	and.b32  	%r2, %r26, 3;
	setp.lt.u32 	%p3, %r26, 4;
	mov.b32 	%r60, 0;
	@%p3 bra 	$L__BB2_12;
	and.b32  	%r60, %r26, 2147483644;
	neg.s32 	%r62, %r60;
	add.s64 	%rd89, %rd6, 16;
	add.s64 	%rd88, %rd5, 16;
	add.s64 	%rd87, %rd4, 16;
	add.s64 	%rd86, %rd1, 16;
	add.s64 	%rd85, %rd3, 16;
	add.s64 	%rd84, %rd2, 16;
$L__BB2_3:
	.pragma "nounroll";
	ld.global.f64 	%fd36, [%rd89+-16];
	ld.global.f64 	%fd37, [%rd88+-16];
	min.f64 	%fd38, %fd36, %fd37;
	max.f64 	%fd39, %fd36, %fd37;
	ld.global.f64 	%fd41, [%rd87+-16];
	ld.global.f64 	%fd42, [%rd85+-16];
	min.f64 	%fd43, %fd41, %fd42;
	max.f64 	%fd45, %fd41, %fd42;
	setp.leu.f64 	%p4, %fd1, %fd38;
	setp.geu.f64 	%p5, %fd1, %fd39;
	setp.leu.f64 	%p6, %fd2, %fd43;
	or.pred  	%p7, %p4, %p6;
	or.pred  	%p8, %p7, %p5;
	setp.geu.f64 	%p9, %fd2, %fd45;
	or.pred  	%p10, %p8, %p9;
	@%p10 bra 	$L__BB2_5;
	ld.global.f64 	%fd47, [%rd84+-16];
	ld.global.f64 	%fd48, [%rd11];
	fma.rn.f64 	%fd49, %fd35, %fd47, %fd48;
	st.global.f64 	[%rd11], %fd49;
	ld.global.f64 	%fd50, [%rd86+-16];
	ld.global.f64 	%fd51, [%rd12];
	fma.rn.f64 	%fd52, %fd35, %fd50, %fd51;
	st.global.f64 	[%rd12], %fd52;
$L__BB2_5:
	ld.global.f64 	%fd53, [%rd89+-8];
	ld.global.f64 	%fd54, [%rd88+-8];
	min.f64 	%fd55, %fd53, %fd54;
	max.f64 	%fd56, %fd53, %fd54;
	ld.global.f64 	%fd58, [%rd87+-8];
	ld.global.f64 	%fd59, [%rd85+-8];
	min.f64 	%fd60, %fd58, %fd59;
	max.f64 	%fd62, %fd58, %fd59;
	setp.leu.f64 	%p11, %fd1, %fd55;
	setp.geu.f64 	%p12, %fd1, %fd56;
	setp.leu.f64 	%p13, %fd2, %fd60;
	or.pred  	%p14, %p11, %p13;
	or.pred  	%p15, %p14, %p12;
	setp.geu.f64 	%p16, %fd2, %fd62;
	or.pred  	%p17, %p15, %p16;
	@%p17 bra 	$L__BB2_7;
	ld.global.f64 	%fd64, [%rd84+-8];
	ld.global.f64 	%fd65, [%rd11];
	fma.rn.f64 	%fd66, %fd35, %fd64, %fd65;
	st.global.f64 	[%rd11], %fd66;
	ld.global.f64 	%fd67, [%rd86+-8];
	ld.global.f64 	%fd68, [%rd12];
	fma.rn.f64 	%fd69, %fd35, %fd67, %fd68;
	st.global.f64 	[%rd12], %fd69;
$L__BB2_7:
	ld.global.f64 	%fd70, [%rd89];
	ld.global.f64 	%fd71, [%rd88];
	min.f64 	%fd72, %fd70, %fd71;
	max.f64 	%fd73, %fd70, %fd71;
	ld.global.f64 	%fd75, [%rd87];
	ld.global.f64 	%fd76, [%rd85];
	min.f64 	%fd77, %fd75, %fd76;
	max.f64 	%fd79, %fd75, %fd76;
	setp.leu.f64 	%p18, %fd1, %fd72;
	setp.geu.f64 	%p19, %fd1, %fd73;
	setp.leu.f64 	%p20, %fd2, %fd77;
	or.pred  	%p21, %p18, %p20;
	or.pred  	%p22, %p21, %p19;
	setp.geu.f64 	%p23, %fd2, %fd79;
	or.pred  	%p24, %p22, %p23;
	@%p24 bra 	$L__BB2_9;
	ld.global.f64 	%fd81, [%rd84];
	ld.global.f64 	%fd82, [%rd11];
	fma.rn.f64 	%fd83, %fd35, %fd81, %fd82;
	st.global.f64 	[%rd11], %fd83;
	ld.global.f64 	%fd84, [%rd86];
	ld.global.f64 	%fd85, [%rd12];
	fma.rn.f64 	%fd86, %fd35, %fd84, %fd85;
	st.global.f64 	[%rd12], %fd86;
$L__BB2_9:
	ld.global.f64 	%fd87, [%rd89+8];
	ld.global.f64 	%fd88, [%rd88+8];
	min.f64 	%fd89, %fd87, %fd88;
	max.f64 	%fd90, %fd87, %fd88;
	ld.global.f64 	%fd92, [%rd87+8];
	ld.global.f64 	%fd93, [%rd85+8];
	min.f64 	%fd94, %fd92, %fd93;
	max.f64 	%fd96, %fd92, %fd93;
	setp.leu.f64 	%p25, %fd1, %fd89;
	setp.geu.f64 	%p26, %fd1, %fd90;
	setp.leu.f64 	%p27, %fd2, %fd94;
	or.pred  	%p28, %p25, %p27;
	or.pred  	%p29, %p28, %p26;
	setp.geu.f64 	%p30, %fd2, %fd96;
	or.pred  	%p31, %p29, %p30;
	@%p31 bra 	$L__BB2_11;
	ld.global.f64 	%fd98, [%rd84+8];
	ld.global.f64 	%fd99, [%rd11];
	fma.rn.f64 	%fd100, %fd35, %fd98, %fd99;
	st.global.f64 	[%rd11], %fd100;
	ld.global.f64 	%fd101, [%rd86+8];
	ld.global.f64 	%fd102, [%rd12];
	fma.rn.f64 	%fd103, %fd35, %fd101, %fd102;
	st.global.f64 	[%rd12], %fd103;
$L__BB2_11:
	add.s32 	%r62, %r62, 4;
	add.s64 	%rd89, %rd89, 32;
	add.s64 	%rd88, %rd88, 32;
	add.s64 	%rd87, %rd87, 32;
	add.s64 	%rd86, %rd86, 32;
	add.s64 	%rd85, %rd85, 32;
	add.s64 	%rd84, %rd84, 32;
	setp.eq.s32 	%p32, %r62, 0;
	@%p32 bra 	$L__BB2_12;
	bra.uni 	$L__BB2_3;
$L__BB2_12:
	setp.eq.s32 	%p33, %r2, 0;
	@%p33 bra 	$L__BB2_22;
	setp.eq.s32 	%p34, %r2, 1;
	@%p34 bra 	$L__BB2_19;
	mul.wide.u32 	%rd66, %r60, 8;
	add.s64 	%rd19, %rd6, %rd66;
	ld.global.f64 	%fd104, [%rd19];
	add.s64 	%rd20, %rd5, %rd66;
	ld.global.f64 	%fd105, [%rd20];
	min.f64 	%fd106, %fd104, %fd105;
	max.f64 	%fd107, %fd104, %fd105;
	add.s64 	%rd21, %rd4, %rd66;
	ld.global.f64 	%fd109, [%rd21];
	add.s64 	%rd22, %rd3, %rd66;
	ld.global.f64 	%fd110, [%rd22];
	min.f64 	%fd111, %fd109, %fd110;
	max.f64 	%fd113, %fd109, %fd110;
	setp.leu.f64 	%p35, %fd1, %fd106;
	setp.geu.f64 	%p36, %fd1, %fd107;
	setp.leu.f64 	%p37, %fd2, %fd111;
	or.pred  	%p38, %p35, %p37;
	or.pred  	%p39, %p38, %p36;
	setp.geu.f64 	%p40, %fd2, %fd113;
	add.s64 	%rd23, %rd2, %rd66;
	add.s64 	%rd24, %rd1, %rd66;
	or.pred  	%p41, %p39, %p40;
	@%p41 bra 	$L__BB2_16;
	ld.global.f64 	%fd115, [%rd23];
	ld.global.f64 	%fd116, [%rd11];
	fma.rn.f64 	%fd117, %fd35, %fd115, %fd116;
	st.global.f64 	[%rd11], %fd117;
	ld.global.f64 	%fd118, [%rd24];
	ld.global.f64 	%fd119, [%rd12];
	fma.rn.f64 	%fd120, %fd35, %fd118, %fd119;
	st.global.f64 	[%rd12], %fd120;
$L__BB2_16:
	ld.global.f64 	%fd121, [%rd19+8];
	ld.global.f64 	%fd122, [%rd20+8];
	min.f64 	%fd123, %fd121, %fd122;
	max.f64 	%fd124, %fd121, %fd122;
	ld.global.f64 	%fd126, [%rd21+8];
	ld.global.f64 	%fd127, [%rd22+8];
	min.f64 	%fd128, %fd126, %fd127;
	max.f64 	%fd130, %fd126, %fd127;
	setp.leu.f64 	%p42, %fd1, %fd123;
	setp.geu.f64 	%p43, %fd1, %fd124;
	setp.leu.f64 	%p44, %fd2, %fd128;
	or.pred  	%p45, %p42, %p44;
	or.pred  	%p46, %p45, %p43;
	setp.geu.f64 	%p47, %fd2, %fd130;
	or.pred  	%p48, %p46, %p47;
	@%p48 bra 	$L__BB2_18;
	ld.global.f64 	%fd132, [%rd23+8];
	ld.global.f64 	%fd133, [%rd11];
	fma.rn.f64 	%fd134, %fd35, %fd132, %fd133;
	st.global.f64 	[%rd11], %fd134;
	ld.global.f64 	%fd135, [%rd24+8];
	ld.global.f64 	%fd136, [%rd12];
	fma.rn.f64 	%fd137, %fd35, %fd135, %fd136;
	st.global.f64 	[%rd12], %fd137;
$L__BB2_18:
	add.s32 	%r60, %r60, 2;
$L__BB2_19:
	and.b32  	%r31, %r26, 1;
	setp.eq.b32 	%p49, %r31, 1;
	not.pred 	%p50, %p49;
	@%p50 bra 	$L__BB2_22;
	mul.wide.u32 	%rd67, %r60, 8;
	add.s64 	%rd68, %rd6, %rd67;
	ld.global.f64 	%fd138, [%rd68];
	add.s64 	%rd69, %rd5, %rd67;
	ld.global.f64 	%fd139, [%rd69];
	min.f64 	%fd140, %fd138, %fd139;
	max.f64 	%fd141, %fd138, %fd139;
	add.s64 	%rd70, %rd4, %rd67;
	ld.global.f64 	%fd143, [%rd70];
	add.s64 	%rd71, %rd3, %rd67;
	ld.global.f64 	%fd144, [%rd71];
	min.f64 	%fd145, %fd143, %fd144;
	max.f64 	%fd147, %fd143, %fd144;
	setp.leu.f64 	%p51, %fd1, %fd140;
	setp.geu.f64 	%p52, %fd1, %fd141;
	setp.leu.f64 	%p53, %fd2, %fd145;
	or.pred  	%p54, %p51, %p53;
	or.pred  	%p55, %p54, %p52;
	setp.geu.f64 	%p56, %fd2, %fd147;
	or.pred  	%p57, %p55, %p56;
	@%p57 bra 	$L__BB2_22;
	add.s64 	%rd73, %rd2, %rd67;
	ld.global.f64 	%fd149, [%rd73];
	ld.global.f64 	%fd150, [%rd11];
	fma.rn.f64 	%fd151, %fd35, %fd149, %fd150;
	st.global.f64 	[%rd11], %fd151;
	add.s64 	%rd74, %rd1, %rd67;
	ld.global.f64 	%fd152, [%rd74];
	ld.global.f64 	%fd153, [%rd12];
	fma.rn.f64 	%fd154, %fd35, %fd152, %fd153;
	st.global.f64 	[%rd12], %fd154;
$L__BB2_22:
	setp.lt.s32 	%p58, %r24, 1;
	@%p58 bra 	$L__BB2_29;
	mov.f64 	%fd155, 0d4000000000000000;
	{
	.reg .b32 %temp; 
	mov.b64 	{%temp, %r8}, %fd155;
	}
	and.b32  	%r9, %r8, 2146435072;
	setp.eq.s32 	%p59, %r9, 1062207488;
	setp.lt.s32 	%p60, %r8, 0;
	selp.b32 	%r10, 0, 2146435072, %p60;
	and.b32  	%r32, %r8, 2147483647;
	setp.ne.s32 	%p61, %r32, 1071644672;
	and.pred  	%p1, %p59, %p61;
	or.b32  	%r11, %r10, -2147483648;
	neg.s32 	%r64, %r24;
	neg.s32 	%r63, %r1;
$L__BB2_24:
	setp.eq.s32 	%p62, %r63, 0;
	@%p62 bra 	$L__BB2_43;
	ld.global.f64 	%fd156, [%rd90];
	sub.f64 	%fd157, %fd1, %fd156;
	ld.global.f64 	%fd4, [%rd11];
	ld.global.f64 	%fd5, [%rd91];
	sub.f64 	%fd158, %fd4, %fd5;
	fma.rn.f64 	%fd6, %fd35, %fd158, %fd157;
	ld.global.f64 	%fd159, [%rd92];
	sub.f64 	%fd160, %fd2, %fd159;
	ld.global.f64 	%fd161, [%rd12];
	ld.global.f64 	%fd7, [%rd93];
	sub.f64 	%fd162, %fd161, %fd7;
	fma.rn.f64 	%fd8, %fd35, %fd162, %fd160;
	mul.f64 	%fd163, %fd8, %fd8;
	fma.rn.f64 	%fd164, %fd6, %fd6, %fd163;
	sqrt.rn.f64 	%fd9, %fd164;
	setp.geu.f64 	%p63, %fd9, %fd33;
	@%p63 bra 	$L__BB2_43;
	setp.lt.s32 	%p64, %r8, 0;
	setp.eq.s32 	%p65, %r9, 1062207488;
	{
	.reg .b32 %temp; 
	mov.b64 	{%temp, %r18}, %fd5;
	}
	abs.f64 	%fd10, %fd5;
	{ // callseq 0, 0
	.param .b64 param0;
	st.param.f64 	[param0], %fd10;
	.param .b64 retval0;
	call.uni (retval0), 
	__internal_accurate_pow, 
	(
	param0
	);
	ld.param.f64 	%fd165, [retval0];
	} // callseq 0
	setp.lt.s32 	%p67, %r18, 0;
	neg.f64 	%fd167, %fd165;
	selp.f64 	%fd168, %fd167, %fd165, %p65;
	selp.f64 	%fd169, %fd168, %fd165, %p67;
	setp.eq.f64 	%p68, %fd5, 0d0000000000000000;
	selp.b32 	%r33, %r18, 0, %p65;
	or.b32  	%r34, %r33, 2146435072;
	selp.b32 	%r35, %r34, %r33, %p64;
	mov.b32 	%r36, 0;
	mov.b64 	%fd170, {%r36, %r35};
	selp.f64 	%fd227, %fd170, %fd169, %p68;
	add.f64 	%fd171, %fd5, 0d4000000000000000;
	{
	.reg .b32 %temp; 
	mov.b64 	{%temp, %r37}, %fd171;
	}
	and.b32  	%r38, %r37, 2146435072;
	setp.ne.s32 	%p69, %r38, 2146435072;
	@%p69 bra 	$L__BB2_37;
	setp.num.f64 	%p70, %fd5, %fd5;
	@%p70 bra 	$L__BB2_35;
	mov.f64 	%fd172, 0d4000000000000000;
	add.rn.f64 	%fd227, %fd5, %fd172;
	bra.uni 	$L__BB2_37;
$L__BB2_29:
	setp.lt.s32 	%p85, %r25, 1;
	@%p85 bra 	$L__BB2_45;
	ld.param.u64 	%rd83, [updateWithCollision_param_11];
	ld.param.u64 	%rd82, [updateWithCollision_param_10];
	ld.param.u64 	%rd81, [updateWithCollision_param_9];
	ld.param.u64 	%rd80, [updateWithCollision_param_8];
	ld.global.f64 	%fd229, [%rd12];
	cvta.to.global.u64 	%rd37, %rd80;
	cvta.to.global.u64 	%rd38, %rd81;
	cvta.to.global.u64 	%rd39, %rd82;
	cvta.to.global.u64 	%rd40, %rd83;
$L__BB2_31:
	ld.global.f64 	%fd22, [%rd11];
	fma.rn.f64 	%fd23, %fd35, %fd22, %fd1;
	fma.rn.f64 	%fd24, %fd35, %fd229, %fd2;
	sub.f64 	%fd25, %fd23, %fd1;
	sub.f64 	%fd26, %fd24, %fd2;
	mov.b32 	%r65, 0;
$L__BB2_32:
	mul.wide.u32 	%rd75, %r65, 8;
	add.s64 	%rd76, %rd37, %rd75;
	ld.global.f64 	%fd27, [%rd76];
	add.s64 	%rd77, %rd38, %rd75;
	ld.global.f64 	%fd28, [%rd77];
	add.s64 	%rd78, %rd39, %rd75;
	ld.global.f64 	%fd29, [%rd78];
	add.s64 	%rd79, %rd40, %rd75;
	ld.global.f64 	%fd30, [%rd79];
	sub.f64 	%fd194, %fd28, %fd2;
	mul.f64 	%fd195, %fd25, %fd194;
	sub.f64 	%fd196, %fd27, %fd1;
	mul.f64 	%fd197, %fd196, %fd26;
	sub.f64 	%fd198, %fd195, %fd197;
	sub.f64 	%fd199, %fd30, %fd2;
	mul.f64 	%fd200, %fd25, %fd199;
	sub.f64 	%fd201, %fd29, %fd1;
	mul.f64 	%fd202, %fd26, %fd201;
	sub.f64 	%fd203, %fd200, %fd202;
	setp.lt.f64 	%p86, %fd198, 0d0000000000000000;
	setp.lt.f64 	%p87, %fd203, 0d0000000000000000;
	setp.geu.f64 	%p88, %fd203, 0d0000000000000000;
	setp.gt.f64 	%p89, %fd203, 0d0000000000000000;
	setp.leu.f64 	%p90, %fd198, 0d0000000000000000;
	xor.pred  	%p91, %p90, %p89;
	and.pred  	%p92, %p91, %p88;
	selp.u32 	%r52, -1, 0, %p92;
	selp.u32 	%r53, -1, 0, %p87;
	selp.b32 	%r54, %r53, %r52, %p86;
	and.b32  	%r55, %r54, 1;
	setp.eq.b32 	%p93, %r55, 1;
	@%p93 bra 	$L__BB2_44;
	sub.f64 	%fd31, %fd29, %fd27;
	sub.f64 	%fd204, %fd30, %fd28;
	sub.f64 	%fd205, %fd2, %fd28;
	mul.f64 	%fd206, %fd205, %fd31;
	sub.f64 	%fd207, %fd1, %fd27;
	mul.f64 	%fd208, %fd207, %fd204;
	sub.f64 	%fd209, %fd206, %fd208;
	sub.f64 	%fd210, %fd24, %fd28;
	mul.f64 	%fd211, %fd210, %fd31;
	sub.f64 	%fd212, %fd23, %fd27;
	mul.f64 	%fd213, %fd212, %fd204;
	sub.f64 	%fd214, %fd211, %fd213;
	setp.lt.f64 	%p94, %fd209, 0d0000000000000000;
	setp.lt.f64 	%p95, %fd214, 0d0000000000000000;
	setp.geu.f64 	%p96, %fd214, 0d0000000000000000;
	setp.gt.f64 	%p97, %fd214, 0d0000000000000000;
	setp.leu.f64 	%p98, %fd209, 0d0000000000000000;
	xor.pred  	%p99, %p97, %p98;
	and.pred  	%p100, %p99, %p96;
	selp.u32 	%r56, -1, 0, %p100;
	selp.u32 	%r57, -1, 0, %p95;
	selp.b32 	%r58, %r57, %r56, %p94;
	and.b32  	%r59, %r58, 1;
	setp.eq.b32 	%p101, %r59, 1;
	@%p101 bra 	$L__BB2_44;
	sub.f64 	%fd215, %fd28, %fd30;
	mul.f64 	%fd216, %fd31, %fd229;
	fma.rn.f64 	%fd217, %fd215, %fd22, %fd216;
	add.f64 	%fd218, %fd217, %fd217;
	mul.f64 	%fd219, %fd31, %fd31;
	fma.rn.f64 	%fd220, %fd215, %fd215, %fd219;
	div.rn.f64 	%fd221, %fd218, %fd220;
	mul.f64 	%fd222, %fd215, %fd221;
	sub.f64 	%fd223, %fd22, %fd222;
	st.global.f64 	[%rd11], %fd223;
	mul.f64 	%fd224, %fd31, %fd221;
	ld.global.f64 	%fd225, [%rd12];
	sub.f64 	%fd229, %fd225, %fd224;
	st.global.f64 	[%rd12], %fd229;
	bra.uni 	$L__BB2_31;
$L__BB2_35:
	setp.neu.f64 	%p71, %fd10, 0d7FF0000000000000;
	@%p71 bra 	$L__BB2_37;
	selp.b32 	%r39, %r11, %r10, %p1;
	selp.b32 	%r40, %r39, %r10, %p67;
	mov.b32 	%r41, 0;
	mov.b64 	%fd227, {%r41, %r40};
$L__BB2_37:
	setp.eq.f64 	%p76, %fd5, 0d3FF0000000000000;
	selp.f64 	%fd15, 0d3FF0000000000000, %fd227, %p76;
	{
	.reg .b32 %temp; 
	mov.b64 	{%temp, %r19}, %fd7;
	}
	abs.f64 	%fd16, %fd7;
	{ // callseq 1, 0
	.param .b64 param0;
	st.param.f64 	[param0], %fd16;
	.param .b64 retval0;
	call.uni (retval0), 
	__internal_accurate_pow, 
	(
	param0
	);
	ld.param.f64 	%fd173, [retval0];
	} // callseq 1
	setp.lt.s32 	%p77, %r19, 0;
	neg.f64 	%fd175, %fd173;
	selp.f64 	%fd176, %fd175, %fd173, %p65;
	selp.f64 	%fd177, %fd176, %fd173, %p77;
	setp.eq.f64 	%p78, %fd7, 0d0000000000000000;
	selp.b32 	%r42, %r19, 0, %p65;
	or.b32  	%r43, %r42, 2146435072;
	selp.b32 	%r44, %r43, %r42, %p64;
	mov.b32 	%r45, 0;
	mov.b64 	%fd178, {%r45, %r44};
	selp.f64 	%fd228, %fd178, %fd177, %p78;
	add.f64 	%fd179, %fd7, 0d4000000000000000;
	{
	.reg .b32 %temp; 
	mov.b64 	{%temp, %r46}, %fd179;
	}
	and.b32  	%r47, %r46, 2146435072;
	setp.ne.s32 	%p79, %r47, 2146435072;
	@%p79 bra 	$L__BB2_42;
	setp.num.f64 	%p80, %fd7, %fd7;
	@%p80 bra 	$L__BB2_40;
	mov.f64 	%fd180, 0d4000000000000000;
	add.rn.f64 	%fd228, %fd7, %fd180;
	bra.uni 	$L__BB2_42;
$L__BB2_40:
	setp.neu.f64 	%p81, %fd16, 0d7FF0000000000000;
	@%p81 bra 	$L__BB2_42;
	selp.b32 	%r48, %r11, %r10, %p1;
	selp.b32 	%r49, %r48, %r10, %p77;
	mov.b32 	%r50, 0;
	mov.b64 	%fd228, {%r50, %r49};
$L__BB2_42:
	ld.param.f64 	%fd226, [updateWithCollision_param_6];
	setp.eq.f64 	%p83, %fd7, 0d3FF0000000000000;
	selp.f64 	%fd181, 0d3FF0000000000000, %fd228, %p83;
	add.f64 	%fd182, %fd15, %fd181;
	sqrt.rn.f64 	%fd183, %fd182;
	mul.f64 	%fd184, %fd226, %fd183;
	sub.f64 	%fd185, %fd33, %fd9;
	mul.f64 	%fd186, %fd185, %fd184;
	div.rn.f64 	%fd187, %fd186, %fd33;
	mul.f64 	%fd188, %fd35, %fd187;
	div.rn.f64 	%fd189, %fd6, %fd9;
	fma.rn.f64 	%fd190, %fd189, %fd188, %fd4;
	st.global.f64 	[%rd11], %fd190;
	div.rn.f64 	%fd191, %fd8, %fd9;
	ld.global.f64 	%fd192, [%rd12];
	fma.rn.f64 	%fd193, %fd191, %fd188, %fd192;
	st.global.f64 	[%rd12], %fd193;
$L__BB2_43:
	add.s32 	%r64, %r64, 1;
	setp.eq.s32 	%p84, %r64, 0;
	add.s32 	%r63, %r63, 1;
	add.s64 	%rd93, %rd93, 8;
	add.s64 	%rd92, %rd92, 8;
	add.s64 	%rd91, %rd91, 8;
	add.s64 	%rd90, %rd90, 8;
	@%p84 bra 	$L__BB2_29;
	bra.uni 	$L__BB2_24;
$L__BB2_44:
	add.s32 	%r65, %r65, 1;
	setp.ne.s32 	%p102, %r65, %r25;
	@%p102 bra 	$L__BB2_32;
$L__BB2_45:
	ret;

}
.func  (.param .b64 func_retval0) __internal_accurate_pow(
	.param .b64 __internal_accurate_pow_param_0
)
{
	.reg .pred 	%p<8>;
	.reg .b32 	%r<49>;
	.reg .b32 	%f<3>;
	.reg .b64 	%fd<109>;

	ld.param.f64 	%fd10, [__internal_accurate_pow_param_0];
	{
	.reg .b32 %temp; 
	mov.b64 	{%temp, %r46}, %fd10;
	}
	{
	.reg .b32 %temp; 
	mov.b64 	{%r45, %temp}, %fd10;
	}
	shr.u32 	%r47, %r46, 20;
	setp.gt.u32 	%p1, %r46, 1048575;
	@%p1 bra 	$L__BB3_2;
	mul.f64 	%fd11, %fd10, 0d4350000000000000;
	{
	.reg .b32 %temp; 
	mov.b64 	{%temp, %r46}, %fd11;
	}
	{
	.reg .b32 %temp; 
	mov.b64 	{%r45, %temp}, %fd11;
	}
	shr.u32 	%r16, %r46, 20;
	add.s32 	%r47, %r16, -54;
$L__BB3_2:
	add.s32 	%r48, %r47, -1023;
	and.b32  	%r17, %r46, -2146435073;
	or.b32  	%r18, %r17, 1072693248;
	mov.b64 	%fd107, {%r45, %r18};
	setp.lt.u32 	%p2, %r18, 1073127583;
	@%p2 bra 	$L__BB3_4;
	{
	.reg .b32 %temp; 
	mov.b64 	{%r19, %temp}, %fd107;
	}
	{
	.reg .b32 %temp; 
	mov.b64 	{%temp, %r20}, %fd107;
	}
	add.s32 	%r21, %r20, -1048576;
	mov.b64 	%fd107, {%r19, %r21};
	add.s32 	%r48, %r47, -1022;
$L__BB3_4:
	add.f64 	%fd12, %fd107, 0dBFF0000000000000;
	add.f64 	%fd13, %fd107, 0d3FF0000000000000;
	rcp.approx.ftz.f64 	%fd14, %fd13;
	neg.f64 	%fd15, %fd13;
	fma.rn.f64 	%fd16, %fd15, %fd14, 0d3FF0000000000000;
	fma.rn.f64 	%fd17, %fd16, %fd16, %fd16;
	fma.rn.f64 	%fd18, %fd17, %fd14, %fd14;
	mul.f64 	%fd19, %fd12, %fd18;
	fma.rn.f64 	%fd20, %fd12, %fd18, %fd19;
	mul.f64 	%fd21, %fd20, %fd20;
	fma.rn.f64 	%fd22, %fd21, 0d3EB0F5FF7D2CAFE2, 0d3ED0F5D241AD3B5A;
	fma.rn.f64 	%fd23, %fd22, %fd21, 0d3EF3B20A75488A3F;
	fma.rn.f64 	%fd24, %fd23, %fd21, 0d3F1745CDE4FAECD5;
	fma.rn.f64 	%fd25, %fd24, %fd21, 0d3F3C71C7258A578B;
	fma.rn.f64 	%fd26, %fd25, %fd21, 0d3F6249249242B910;
	fma.rn.f64 	%fd27, %fd26, %fd21, 0d3F89999999999DFB;
	sub.f64 	%fd28, %fd12, %fd20;
	add.f64 	%fd29, %fd28, %fd28;
	neg.f64 	%fd30, %fd20;
	fma.rn.f64 	%fd31, %fd30, %fd12, %fd29;
	mul.f64 	%fd32, %fd18, %fd31;
	fma.rn.f64 	%fd33, %fd21, %fd27, 0d3FB5555555555555;
	mov.f64 	%fd34, 0d3FB5555555555555;
	sub.f64 	%fd35, %fd34, %fd33;
	fma.rn.f64 	%fd36, %fd21, %fd27, %fd35;
	add.f64 	%fd37, %fd36, 0dBC46A4CB00B9E7B0;
	add.f64 	%fd38, %fd33, %fd37;
	sub.f64 	%fd39, %fd33, %fd38;
	add.f64 	%fd40, %fd37, %fd39;
	mul.rn.f64 	%fd41, %fd20, %fd20;
	neg.f64 	%fd42, %fd41;
	fma.rn.f64 	%fd43, %fd20, %fd20, %fd42;
	{
	.reg .b32 %temp; 
	mov.b64 	{%r22, %temp}, %fd32;
	}
	{
	.reg .b32 %temp; 
	mov.b64 	{%temp, %r23}, %fd32;
	}
	add.s32 	%r24, %r23, 1048576;
	mov.b64 	%fd44, {%r22, %r24};
	fma.rn.f64 	%fd45, %fd20, %fd44, %fd43;
	mul.rn.f64 	%fd46, %fd41, %fd20;
	neg.f64 	%fd47, %fd46;
	fma.rn.f64 	%fd48, %fd41, %fd20, %fd47;
	fma.rn.f64 	%fd49, %fd41, %fd32, %fd48;
	fma.rn.f64 	%fd50, %fd45, %fd20, %fd49;
	mul.rn.f64 	%fd51, %fd38, %fd46;
	neg.f64 	%fd52, %fd51;
	fma.rn.f64 	%fd53, %fd38, %fd46, %fd52;
	fma.rn.f64 	%fd54, %fd38, %fd50, %fd53;
	fma.rn.f64 	%fd55, %fd40, %fd46, %fd54;
	add.f64 	%fd56, %fd51, %fd55;
	sub.f64 	%fd57, %fd51, %fd56;
	add.f64 	%fd58, %fd55, %fd57;
	add.f64 	%fd59, %fd20, %fd56;
	sub.f64 	%fd60, %fd20, %fd59;
	add.f64 	%fd61, %fd56, %fd60;
	add.f64 	%fd62, %fd58, %fd61;
	add.f64 	%fd63, %fd32, %fd62;
	add.f64 	%fd64, %fd59, %fd63;
	sub.f64 	%fd65, %fd59, %fd64;
	add.f64 	%fd66, %fd63, %fd65;
	xor.b32  	%r25, %r48, -2147483648;
	mov.b32 	%r26, 1127219200;
	mov.b64 	%fd67, {%r25, %r26};
	mov.b32 	%r27, -2147483648;
	mov.b64 	%fd68, {%r27, %r26};
	sub.f64 	%fd69, %fd67, %fd68;
	fma.rn.f64 	%fd70, %fd69, 0d3FE62E42FEFA39EF, %fd64;
	fma.rn.f64 	%fd71, %fd69, 0dBFE62E42FEFA39EF, %fd70;
	sub.f64 	%fd72, %fd71, %fd64;
	sub.f64 	%fd73, %fd66, %fd72;
	fma.rn.f64 	%fd74, %fd69, 0d3C7ABC9E3B39803F, %fd73;
	add.f64 	%fd75, %fd70, %fd74;
	sub.f64 	%fd76, %fd70, %fd75;
	add.f64 	%fd77, %fd74, %fd76;
	mov.f64 	%fd78, 0d4000000000000000;
	{
	.reg .b32 %temp; 
	mov.b64 	{%temp, %r28}, %fd78;
	}
	{
	.reg .b32 %temp; 
	mov.b64 	{%r29, %temp}, %fd78;
	}
	shl.b32 	%r30, %r28, 1;
	setp.gt.u32 	%p3, %r30, -33554433;
	and.b32  	%r31, %r28, -15728641;
	selp.b32 	%r32, %r31, %r28, %p3;
	mov.b64 	%fd79, {%r29, %r32};
	mul.rn.f64 	%fd80, %fd75, %fd79;
	neg.f64 	%fd81, %fd80;
	fma.rn.f64 	%fd82, %fd75, %fd79, %fd81;
	fma.rn.f64 	%fd83, %fd77, %fd79, %fd82;
	add.f64 	%fd4, %fd80, %fd83;
	sub.f64 	%fd84, %fd80, %fd4;
	add.f64 	%fd5, %fd83, %fd84;
	fma.rn.f64 	%fd85, %fd4, 0d3FF71547652B82FE, 0d4338000000000000;
	{
	.reg .b32 %temp; 
	mov.b64 	{%r13, %temp}, %fd85;
	}
	mov.f64 	%fd86, 0dC338000000000000;
	add.rn.f64 	%fd87, %fd85, %fd86;
	fma.rn.f64 	%fd88, %fd87, 0dBFE62E42FEFA39EF, %fd4;
	fma.rn.f64 	%fd89, %fd87, 0dBC7ABC9E3B39803F, %fd88;
	fma.rn.f64 	%fd90, %fd89, 0d3E5ADE1569CE2BDF, 0d3E928AF3FCA213EA;
	fma.rn.f64 	%fd91, %fd90, %fd89, 0d3EC71DEE62401315;
	fma.rn.f64 	%fd92, %fd91, %fd89, 0d3EFA01997C89EB71;
	fma.rn.f64 	%fd93, %fd92, %fd89, 0d3F2A01A014761F65;
	fma.rn.f64 	%fd94, %fd93, %fd89, 0d3F56C16C1852B7AF;
	fma.rn.f64 	%fd95, %fd94, %fd89, 0d3F81111111122322;
	fma.rn.f64 	%fd96, %fd95, %fd89, 0d3FA55555555502A1;
	fma.rn.f64 	%fd97, %fd96, %fd89, 0d3FC5555555555511;
	fma.rn.f64 	%fd98, %fd97, %fd89, 0d3FE000000000000B;
	fma.rn.f64 	%fd99, %fd98, %fd89, 0d3FF0000000000000;
	fma.rn.f64 	%fd100, %fd99, %fd89, 0d3FF0000000000000;
	{
	.reg .b32 %temp; 
	mov.b64 	{%r14, %temp}, %fd100;
	}
	{
	.reg .b32 %temp; 
	mov.b64 	{%temp, %r15}, %fd100;
	}
	shl.b32 	%r33, %r13, 20;
	add.s32 	%r34, %r33, %r15;
	mov.b64 	%fd108, {%r14, %r34};
	{
	.reg .b32 %temp; 
	mov.b64 	{%temp, %r35}, %fd4;
	}
	mov.b32 	%f2, %r35;
	abs.f32 	%f1, %f2;
	setp.lt.f32 	%p4, %f1, 0f4086232B;
	@%p4 bra 	$L__BB3_7;
	setp.lt.f64 	%p5, %fd4, 0d0000000000000000;
	add.f64 	%fd101, %fd4, 0d7FF0000000000000;
	selp.f64 	%fd108, 0d0000000000000000, %fd101, %p5;
	setp.geu.f32 	%p6, %f1, 0f40874800;
	@%p6 bra 	$L__BB3_7;
	shr.u32 	%r36, %r13, 31;
	add.s32 	%r37, %r13, %r36;
	shr.s32 	%r38, %r37, 1;
	shl.b32 	%r39, %r38, 20;
	add.s32 	%r40, %r15, %r39;
	mov.b64 	%fd102, {%r14, %r40};
	sub.s32 	%r41, %r13, %r38;
	shl.b32 	%r42, %r41, 20;
	add.s32 	%r43, %r42, 1072693248;
	mov.b32 	%r44, 0;
	mov.b64 	%fd103, {%r44, %r43};
	mul.f64 	%fd108, %fd103, %fd102;
$L__BB3_7:
	abs.f64 	%fd104, %fd108;
	setp.eq.f64 	%p7, %fd104, 0d7FF0000000000000;
	fma.rn.f64 	%fd105, %fd108, %fd5, %fd108;
	selp.f64 	%fd106, %fd108, %fd105, %p7;
	st.param.f64 	[func_retval0], %fd106;
	ret;

}


// ===== COMPILED SASS (sm_100) =====

	.target	sm_100

	.elftype	@"ET_EXEC"


//--------------------- .note.nv.tkinfo           --------------------------
	.section	.note.nv.tkinfo,"",@"SHT_NOTE"
	.sectionflags	@"SHF_NOTE_NV_TKINFO"
	.tkinfo
        /*0018*/ 	.word	0x00000002
        /*0030*/ 	.string	""
        /*0030*/ 	.string	"ptxas"
        /*0030*/ 	.string	"Cuda compilation tools, release 13.0, V13.0.88"
        /*0030*/ 	.string	"Build cuda_13.0.r13.0/compiler.36424714_0"
        /*0030*/ 	.string	"-arch sm_100 -m 64 "



//--------------------- .note.nv.cuinfo           --------------------------
	.section	.note.nv.cuinfo,"",@"SHT_NOTE"
	.sectionflags	@"SHF_NOTE_NV_CUINFO"
        /*0018*/ 	.short	0x0002
        /*001a*/ 	.short	0x0064
        /*001c*/ 	.short	0x0082
	.zero		2


//--------------------- .nv.info                  --------------------------
	.section	.nv.info,"",@"SHT_CUDA_INFO"
	.align	4


	//----- nvinfo : EIATTR_REGCOUNT
	.align		4
        /*0000*/ 	.byte	0x04, 0x2f
        /*0002*/ 	.short	(.L_1 - .L_0)
	.align		4
.L_0:
        /*0004*/ 	.word	index@(move)
        /*0008*/ 	.word	0x00000010


	//----- nvinfo : EIATTR_FRAME_SIZE
	.align		4
.L_1:
        /*000c*/ 	.byte	0x04, 0x11
        /*000e*/ 	.short	(.L_3 - .L_2)
	.align		4
.L_2:
        /*0010*/ 	.word	index@(move)
        /*0014*/ 	.word	0x00000000


	//----- nvinfo : EIATTR_REGCOUNT
	.align		4
.L_3:
        /*0018*/ 	.byte	0x04, 0x2f
        /*001a*/ 	.short	(.L_5 - .L_4)
	.align		4
.L_4:
        /*001c*/ 	.word	index@(update)
        /*0020*/ 	.word	0x00000028


	//----- nvinfo : EIATTR_FRAME_SIZE
	.align		4
.L_5:
        /*0024*/ 	.byte	0x04, 0x11
        /*0026*/ 	.short	(.L_7 - .L_6)
	.align		4
.L_6:
        /*0028*/ 	.word	index@($__internal_2_$__cuda_sm20_div_rn_f64_full)
        /*002c*/ 	.word	0x00000000


	//----- nvinfo : EIATTR_FRAME_SIZE
	.align		4
.L_7:
        /*0030*/ 	.byte	0x04, 0x11
        /*0032*/ 	.short	(.L_9 - .L_8)
	.align		4
.L_8:
        /*0034*/ 	.word	index@(update)
        /*0038*/ 	.word	0x00000000


	//----- nvinfo : EIATTR_REGCOUNT
	.align		4
.L_9:
        /*003c*/ 	.byte	0x04, 0x2f
        /*003e*/ 	.short	(.L_11 - .L_10)
	.align		4
.L_10:
        /*0040*/ 	.word	index@(updateWithCollision)
        /*0044*/ 	.word	0x0000002e


	//----- nvinfo : EIATTR_FRAME_SIZE
	.align		4
.L_11:
        /*0048*/ 	.byte	0x04, 0x11
        /*004a*/ 	.short	(.L_13 - .L_12)
	.align		4
.L_12:
        /*004c*/ 	.word	index@($updateWithCollision$__internal_accurate_pow)
        /*0050*/ 	.word	0x00000000


	//----- nvinfo : EIATTR_FRAME_SIZE
	.align		4
.L_13:
        /*0054*/ 	.byte	0x04, 0x11
        /*0056*/ 	.short	(.L_15 - .L_14)
	.align		4
.L_14:
        /*0058*/ 	.word	index@($__internal_1_$__cuda_sm20_dsqrt_rn_f64_mediumpath_v1)
        /*005c*/ 	.word	0x00000000


	//----- nvinfo : EIATTR_FRAME_SIZE
	.align		4
.L_15:
        /*0060*/ 	.byte	0x04, 0x11
        /*0062*/ 	.short	(.L_17 - .L_16)
	.align		4
.L_16:
        /*0064*/ 	.word	index@($__internal_0_$__cuda_sm20_div_rn_f64_full)
        /*0068*/ 	.word	0x00000000


	//----- nvinfo : EIATTR_FRAME_SIZE
	.align		4
.L_17:
        /*006c*/ 	.byte	0x04, 0x11
        /*006e*/ 	.short	(.L_19 - .L_18)
	.align		4
.L_18:
        /*0070*/ 	.word	index@(updateWithCollision)
        /*0074*/ 	.word	0x00000000


	//----- nvinfo : EIATTR_MIN_STACK_SIZE
	.align		4
.L_19:
        /*0078*/ 	.byte	0x04, 0x12
        /*007a*/ 	.short	(.L_21 - .L_20)
	.align		4
.L_20:
        /*007c*/ 	.word	index@(updateWithCollision)
        /*0080*/ 	.word	0x00000000


	//----- nvinfo : EIATTR_MIN_STACK_SIZE
	.align		4
.L_21:
        /*0084*/ 	.byte	0x04, 0x12
        /*0086*/ 	.short	(.L_23 - .L_22)
	.align		4
.L_22:
        /*0088*/ 	.word	index@(update)
        /*008c*/ 	.word	0x00000000


	//----- nvinfo : EIATTR_MIN_STACK_SIZE
	.align		4
.L_23:
        /*0090*/ 	.byte	0x04, 0x12
        /*0092*/ 	.short	(.L_25 - .L_24)
	.align		4
.L_24:
        /*0094*/ 	.word	index@(move)
        /*0098*/ 	.word	0x00000000
.L_25:


//--------------------- .nv.compat                --------------------------
	.section	.nv.compat,"",@"SHT_CUDA_COMPAT_INFO"
	.align	4
        /*0000*/ 	.byte	0x02, 0x09, 0x00, 0x00, 0x02, 0x02, 0x01, 0x00, 0x02, 0x05, 0x05, 0x00, 0x03, 0x07, 0x01, 0x01
        /*0010*/ 	.byte	0x02, 0x03, 0x00, 0x00, 0x02, 0x06, 0x01, 0x00, 0x04, 0x0b, 0x08, 0x00, 0x01, 0x00, 0x00, 0x00
        /*0020*/ 	.byte	0x00, 0x00, 0x00, 0x00


//--------------------- .nv.info.updateWithCollision --------------------------
	.section	.nv.info.updateWithCollision,"",@"SHT_CUDA_INFO"
	.sectionflags	@""
	.align	4


	//----- nvinfo : EIATTR_CUDA_API_VERSION
	.align		4
        /*0000*/ 	.byte	0x04, 0x37
        /*0002*/ 	.short	(.L_27 - .L_26)
.L_26:
        /*0004*/ 	.word	0x00000082


	//----- nvinfo : EIATTR_KPARAM_INFO
	.align		4
.L_27:
        /*0008*/ 	.byte	0x04, 0x17
        /*000a*/ 	.short	(.L_29 - .L_28)
.L_28:
        /*000c*/ 	.word	0x00000000
        /*0010*/ 	.short	0x0013
        /*0012*/ 	.short	0x0098
        /*0014*/ 	.byte	0x00, 0xf0, 0x21, 0x00


	//----- nvinfo : EIATTR_KPARAM_INFO
	.align		4
.L_29:
        /*0018*/ 	.byte	0x04, 0x17
        /*001a*/ 	.short	(.L_31 - .L_30)
.L_30:
        /*001c*/ 	.word	0x00000000
        /*0020*/ 	.short	0x0012
        /*0022*/ 	.short	0x0090
        /*0024*/ 	.byte	0x00, 0xf5, 0x21, 0x00


	//----- nvinfo : EIATTR_KPARAM_INFO
	.align		4
.L_31:
        /*0028*/ 	.byte	0x04, 0x17
        /*002a*/ 	.short	(.L_33 - .L_32)
.L_32:
        /*002c*/ 	.word	0x00000000
        /*0030*/ 	.short	0x0011
        /*0032*/ 	.short	0x0088
        /*0034*/ 	.byte	0x00, 0xf5, 0x21, 0x00


	//----- nvinfo : EIATTR_KPARAM_INFO
	.align		4
.L_33:
        /*0038*/ 	.byte	0x04, 0x17
        /*003a*/ 	.short	(.L_35 - .L_34)
.L_34:
        /*003c*/ 	.word	0x00000000
        /*0040*/ 	.short	0x0010
        /*0042*/ 	.short	0x0080
        /*0044*/ 	.byte	0x00, 0xf5, 0x21, 0x00


	//----- nvinfo : EIATTR_KPARAM_INFO
	.align		4
.L_35:
        /*0048*/ 	.byte	0x04, 0x17
        /*004a*/ 	.short	(.L_37 - .L_36)
.L_36:
        /*004c*/ 	.word	0x00000000
        /*0050*/ 	.short	0x000f
        /*0052*/ 	.short	0x0078
        /*0054*/ 	.byte	0x00, 0xf5, 0x21, 0x00


	//----- nvinfo : EIATTR_KPARAM_INFO
	.align		4
.L_37:
        /*0058*/ 	.byte	0x04, 0x17
        /*005a*/ 	.short	(.L_39 - .L_38)
.L_38:
        /*005c*/ 	.word	0x00000000
        /*0060*/ 	.short	0x000e
        /*0062*/ 	.short	0x0070
        /*0064*/ 	.byte	0x00, 0xf5, 0x21, 0x00


	//----- nvinfo : EIATTR_KPARAM_INFO
	.align		4
.L_39:
        /*0068*/ 	.byte	0x04, 0x17
        /*006a*/ 	.short	(.L_41 - .L_40)
.L_40:
        /*006c*/ 	.word	0x00000000
        /*0070*/ 	.short	0x000d
        /*0072*/ 	.short	0x0068
        /*0074*/ 	.byte	0x00, 0xf5, 0x21, 0x00


	//----- nvinfo : EIATTR_KPARAM_INFO
	.align		4
.L_41:
        /*0078*/ 	.byte	0x04, 0x17
        /*007a*/ 	.short	(.L_43 - .L_42)
.L_42:
        /*007c*/ 	.word	0x00000000
        /*0080*/ 	.short	0x000c
        /*0082*/ 	.short	0x0060
        /*0084*/ 	.byte	0x00, 0xf0, 0x11, 0x00


	//----- nvinfo : EIATTR_KPARAM_INFO
	.align		4
.L_43:
        /*0088*/ 	.byte	0x04, 0x17
        /*008a*/ 	.short	(.L_45 - .L_44)
.L_44:
        /*008c*/ 	.word	0x00000000
        /*0090*/ 	.short	0x000b
        /*0092*/ 	.short	0x0058
        /*0094*/ 	.byte	0x00, 0xf5, 0x21, 0x00


	//----- nvinfo : EIATTR_KPARAM_INFO
	.align		4
.L_45:
        /*0098*/ 	.byte	0x04, 0x17
        /*009a*/ 	.short	(.L_47 - .L_46)
.L_46:
        /*009c*/ 	.word	0x00000000
        /*00a0*/ 	.short	0x000a
        /*00a2*/ 	.short	0x0050
        /*00a4*/ 	.byte	0x00, 0xf5, 0x21, 0x00


	//----- nvinfo : EIATTR_KPARAM_INFO
	.align		4
.L_47:
        /*00a8*/ 	.byte	0x04, 0x17
        /*00aa*/ 	.short	(.L_49 - .L_48)
.L_48:
        /*00ac*/ 	.word	0x00000000
        /*00b0*/ 	.short	0x0009
        /*00b2*/ 	.short	0x0048
        /*00b4*/ 	.byte	0x00, 0xf5, 0x21, 0x00


	//----- nvinfo : EIATTR_KPARAM_INFO
	.align		4
.L_49:
        /*00b8*/ 	.byte	0x04, 0x17
        /*00ba*/ 	.short	(.L_51 - .L_50)
.L_50:
        /*00bc*/ 	.word	0x00000000
        /*00c0*/ 	.short	0x0008
        /*00c2*/ 	.short	0x0040
        /*00c4*/ 	.byte	0x00, 0xf5, 0x21, 0x00


	//----- nvinfo : EIATTR_KPARAM_INFO
	.align		4
.L_51:
        /*00c8*/ 	.byte	0x04, 0x17
        /*00ca*/ 	.short	(.L_53 - .L_52)
.L_52:
        /*00cc*/ 	.word	0x00000000
        /*00d0*/ 	.short	0x0007
        /*00d2*/ 	.short	0x0038
        /*00d4*/ 	.byte	0x00, 0xf0, 0x11, 0x00


	//----- nvinfo : EIATTR_KPARAM_INFO
	.align		4
.L_53:
        /*00d8*/ 	.byte	0x04, 0x17
        /*00da*/ 	.short	(.L_55 - .L_54)
.L_54:
        /*00dc*/ 	.word	0x00000000
        /*00e0*/ 	.short	0x0006
        /*00e2*/ 	.short	0x0030
        /*00e4*/ 	.byte	0x00, 0xf0, 0x21, 0x00


	//----- nvinfo : EIATTR_KPARAM_INFO
	.align		4
.L_55:
        /*00e8*/ 	.byte	0x04, 0x17
        /*00ea*/ 	.short	(.L_57 - .L_56)
.L_56:
        /*00ec*/ 	.word	0x00000000
        /*00f0*/ 	.short	0x0005
        /*00f2*/ 	.short	0x0028
        /*00f4*/ 	.byte	0x00, 0xf0, 0x21, 0x00


	//----- nvinfo : EIATTR_KPARAM_INFO
	.align		4
.L_57:
        /*00f8*/ 	.byte	0x04, 0x17
        /*00fa*/ 	.short	(.L_59 - .L_58)
.L_58:
        /*00fc*/ 	.word	0x00000000
        /*0100*/ 	.short	0x0004
        /*0102*/ 	.short	0x0020
        /*0104*/ 	.byte	0x00, 0xf5, 0x21, 0x00


	//----- nvinfo : EIATTR_KPARAM_INFO
	.align		4
.L_59:
        /*0108*/ 	.byte	0x04, 0x17
        /*010a*/ 	.short	(.L_61 - .L_60)
.L_60:
        /*010c*/ 	.word	0x00000000
        /*0110*/ 	.short	0x0003
        /*0112*/ 	.short	0x0018
        /*0114*/ 	.byte	0x00, 0xf5, 0x21, 0x00


	//----- nvinfo : EIATTR_KPARAM_INFO
	.align		4
.L_61:
        /*0118*/ 	.byte	0x04, 0x17
        /*011a*/ 	.short	(.L_63 - .L_62)
.L_62:
        /*011c*/ 	.word	0x00000000
        /*0120*/ 	.short	0x0002
        /*0122*/ 	.short	0x0010
        /*0124*/ 	.byte	0x00, 0xf5, 0x21, 0x00


	//----- nvinfo : EIATTR_KPARAM_INFO
	.align		4
.L_63:
        /*0128*/ 	.byte	0x04, 0x17
        /*012a*/ 	.short	(.L_65 - .L_64)
.L_64:
        /*012c*/ 	.word	0x00000000
        /*0130*/ 	.short	0x0001
        /*0132*/ 	.short	0x0008
        /*0134*/ 	.byte	0x00, 0xf5, 0x21, 0x00


	//----- nvinfo : EIATTR_KPARAM_INFO
	.align		4
.L_65:
        /*0138*/ 	.byte	0x04, 0x17
        /*013a*/ 	.short	(.L_67 - .L_66)
.L_66:
        /*013c*/ 	.word	0x00000000
        /*0140*/ 	.short	0x0000
        /*0142*/ 	.short	0x0000
        /*0144*/ 	.byte	0x00, 0xf0, 0x11, 0x00


	//----- nvinfo : EIATTR_SPARSE_MMA_MASK
	.align		4
.L_67:
        /*0148*/ 	.byte	0x03, 0x50
        /*014a*/ 	.short	0x0000


	//----- nvinfo : EIATTR_MAXREG_COUNT
	.align		4
        /*014c*/ 	.byte	0x03, 0x1b
        /*014e*/ 	.short	0x00ff


	//----- nvinfo : EIATTR_MERCURY_ISA_VERSION
	.align		4
        /*0150*/ 	.byte	0x03, 0x5f
        /*0152*/ 	.short	0x0101


	//----- nvinfo : EIATTR_VRC_CTA_INIT_COUNT
	.align		4
        /*0154*/ 	.byte	0x02, 0x4a
	.zero		1
	.zero		1


	//----- nvinfo : EIATTR_EXIT_INSTR_OFFSETS
	.align		4
        /*0158*/ 	.byte	0x04, 0x1c
        /*015a*/ 	.short	(.L_69 - .L_68)


	//   ....[0]....
.L_68:
        /*015c*/ 	.word	0x00002a50


	//   ....[1]....
        /*0160*/ 	.word	0x000030a0


	//----- nvinfo : EIATTR_CRS_STACK_SIZE
	.align		4
.L_69:
        /*0164*/ 	.byte	0x04, 0x1e
        /*0166*/ 	.short	(.L_71 - .L_70)
.L_70:
        /*0168*/ 	.word	0x00000000


	//----- nvinfo : EIATTR_CBANK_PARAM_SIZE
	.align		4
.L_71:
        /*016c*/ 	.byte	0x03, 0x19
        /*016e*/ 	.short	0x00a0


	//----- nvinfo : EIATTR_PARAM_CBANK
	.align		4
        /*0170*/ 	.byte	0x04, 0x0a
        /*0172*/ 	.short	(.L_73 - .L_72)
	.align		4
.L_72:
        /*0174*/ 	.word	index@(.nv.constant0.updateWithCollision)
        /*0178*/ 	.short	0x0380
        /*017a*/ 	.short	0x00a0


	//----- nvinfo : EIATTR_SW_WAR
	.align		4
.L_73:
        /*017c*/ 	.byte	0x04, 0x36
        /*017e*/ 	.short	(.L_75 - .L_74)
.L_74:
        /*0180*/ 	.word	0x00000008
.L_75:


//--------------------- .nv.info.update           --------------------------
	.section	.nv.info.update,"",@"SHT_CUDA_INFO"
	.sectionflags	@""
	.align	4


	//----- nvinfo : EIATTR_CUDA_API_VERSION
	.align		4
        /*0000*/ 	.byte	0x04, 0x37
        /*0002*/ 	.short	(.L_77 - .L_76)
.L_76:
        /*0004*/ 	.word	0x00000082


	//----- nvinfo : EIATTR_KPARAM_INFO
	.align		4
.L_77:
        /*0008*/ 	.byte	0x04, 0x17
        /*000a*/ 	.short	(.L_79 - .L_78)
.L_78:
        /*000c*/ 	.word	0x00000000
        /*0010*/ 	.short	0x0010
        /*0012*/ 	.short	0x0080
        /*0014*/ 	.byte	0x00, 0xf0, 0x21, 0x00


	//----- nvinfo : EIATTR_KPARAM_INFO
	.align		4
.L_79:
        /*0018*/ 	.byte	0x04, 0x17
        /*001a*/ 	.short	(.L_81 - .L_80)
.L_80:
        /*001c*/ 	.word	0x00000000
        /*0020*/ 	.short	0x000f
        /*0022*/ 	.short	0x0078
        /*0024*/ 	.byte	0x00, 0xf5, 0x21, 0x00


	//----- nvinfo : EIATTR_KPARAM_INFO
	.align		4
.L_81:
        /*0028*/ 	.byte	0x04, 0x17
        /*002a*/ 	.short	(.L_83 - .L_82)
.L_82:
        /*002c*/ 	.word	0x00000000
        /*0030*/ 	.short	0x000e
        /*0032*/ 	.short	0x0070
        /*0034*/ 	.byte	0x00, 0xf5, 0x21, 0x00


	//----- nvinfo : EIATTR_KPARAM_INFO
	.align		4
.L_83:
        /*0038*/ 	.byte	0x04, 0x17
        /*003a*/ 	.short	(.L_85 - .L_84)
.L_84:
        /*003c*/ 	.word	0x00000000
        /*0040*/ 	.short	0x000d
        /*0042*/ 	.short	0x0068
        /*0044*/ 	.byte	0x00, 0xf5, 0x21, 0x00


	//----- nvinfo : EIATTR_KPARAM_INFO
	.align		4
.L_85:
        /*0048*/ 	.byte	0x04, 0x17
        /*004a*/ 	.short	(.L_87 - .L_86)
.L_86:
        /*004c*/ 	.word	0x00000000
        /*0050*/ 	.short	0x000c
        /*0052*/ 	.short	0x0060
        /*0054*/ 	.byte	0x00, 0xf5, 0x21, 0x00


	//----- nvinfo : EIATTR_KPARAM_INFO
	.align		4
.L_87:
        /*0058*/ 	.byte	0x04, 0x17
        /*005a*/ 	.short	(.L_89 - .L_88)
.L_88:
        /*005c*/ 	.word	0x00000000
        /*0060*/ 	.short	0x000b
        /*0062*/ 	.short	0x0058
        /*0064*/ 	.byte	0x00, 0xf5, 0x21, 0x00


	//----- nvinfo : EIATTR_KPARAM_INFO
	.align		4
.L_89:
        /*0068*/ 	.byte	0x04, 0x17
        /*006a*/ 	.short	(.L_91 - .L_90)
.L_90:
        /*006c*/ 	.word	0x00000000
        /*0070*/ 	.short	0x000a
        /*0072*/ 	.short	0x0050
        /*0074*/ 	.byte	0x00, 0xf5, 0x21, 0x00


	//----- nvinfo : EIATTR_KPARAM_INFO
	.align		4
.L_91:
        /*0078*/ 	.byte	0x04, 0x17
        /*007a*/ 	.short	(.L_93 - .L_92)
.L_92:
        /*007c*/ 	.word	0x00000000
        /*0080*/ 	.short	0x0009
        /*0082*/ 	.short	0x0048
        /*0084*/ 	.byte	0x00, 0xf0, 0x11, 0x00


	//----- nvinfo : EIATTR_KPARAM_INFO
	.align		4
.L_93:
        /*0088*/ 	.byte	0x04, 0x17
        /*008a*/ 	.short	(.L_95 - .L_94)
.L_94:
        /*008c*/ 	.word	0x00000000
        /*0090*/ 	.short	0x0008
        /*0092*/ 	.short	0x0040
        /*0094*/ 	.byte	0x00, 0xf5, 0x21, 0x00


	//----- nvinfo : EIATTR_KPARAM_INFO
	.align		4
.L_95:
        /*0098*/ 	.byte	0x04, 0x17
        /*009a*/ 	.short	(.L_97 - .L_96)
.L_96:
        /*009c*/ 	.word	0x00000000
        /*00a0*/ 	.short	0x0007
        /*00a2*/ 	.short	0x0038
        /*00a4*/ 	.byte	0x00, 0xf5, 0x21, 0x00


	//----- nvinfo : EIATTR_KPARAM_INFO
	.align		4
.L_97:
        /*00a8*/ 	.byte	0x04, 0x17
        /*00aa*/ 	.short	(.L_99 - .L_98)
.L_98:
        /*00ac*/ 	.word	0x00000000
        /*00b0*/ 	.short	0x0006
        /*00b2*/ 	.short	0x0030
        /*00b4*/ 	.byte	0x00, 0xf5, 0x21, 0x00


	//----- nvinfo : EIATTR_KPARAM_INFO
	.align		4
.L_99:
        /*00b8*/ 	.byte	0x04, 0x17
        /*00ba*/ 	.short	(.L_101 - .L_100)
.L_100:
        /*00bc*/ 	.word	0x00000000
        /*00c0*/ 	.short	0x0005
        /*00c2*/ 	.short	0x0028
        /*00c4*/ 	.byte	0x00, 0xf5, 0x21, 0x00


	//----- nvinfo : EIATTR_KPARAM_INFO
	.align		4
.L_101:
        /*00c8*/ 	.byte	0x04, 0x17
        /*00ca*/ 	.short	(.L_103 - .L_102)
.L_102:
        /*00cc*/ 	.word	0x00000000
        /*00d0*/ 	.short	0x0004
        /*00d2*/ 	.short	0x0020
        /*00d4*/ 	.byte	0x00, 0xf0, 0x11, 0x00


	//----- nvinfo : EIATTR_KPARAM_INFO
	.align		4
.L_103:
        /*00d8*/ 	.byte	0x04, 0x17
        /*00da*/ 	.short	(.L_105 - .L_104)
.L_104:
        /*00dc*/ 	.word	0x00000000
        /*00e0*/ 	.short	0x0003
        /*00e2*/ 	.short	0x0018
        /*00e4*/ 	.byte	0x00, 0xf5, 0x21, 0x00


	//----- nvinfo : EIATTR_KPARAM_INFO
	.align		4
.L_105:
        /*00e8*/ 	.byte	0x04, 0x17
        /*00ea*/ 	.short	(.L_107 - .L_106)
.L_106:
        /*00ec*/ 	.word	0x00000000
        /*00f0*/ 	.short	0x0002
        /*00f2*/ 	.short	0x0010
        /*00f4*/ 	.byte	0x00, 0xf5, 0x21, 0x00


	//----- nvinfo : EIATTR_KPARAM_INFO
	.align		4
.L_107:
        /*00f8*/ 	.byte	0x04, 0x17
        /*00fa*/ 	.short	(.L_109 - .L_108)
.L_108:
        /*00fc*/ 	.word	0x00000000
        /*0100*/ 	.short	0x0001
        /*0102*/ 	.short	0x0008
        /*0104*/ 	.byte	0x00, 0xf5, 0x21, 0x00


	//----- nvinfo : EIATTR_KPARAM_INFO
	.align		4
.L_109:
        /*0108*/ 	.byte	0x04, 0x17
        /*010a*/ 	.short	(.L_111 - .L_110)
.L_110:
        /*010c*/ 	.word	0x00000000
        /*0110*/ 	.short	0x0000
        /*0112*/ 	.short	0x0000
        /*0114*/ 	.byte	0x00, 0xf5, 0x21, 0x00


	//----- nvinfo : EIATTR_SPARSE_MMA_MASK
	.align		4
.L_111:
        /*0118*/ 	.byte	0x03, 0x50
        /*011a*/ 	.short	0x0000


	//----- nvinfo : EIATTR_MAXREG_COUNT
	.align		4
        /*011c*/ 	.byte	0x03, 0x1b
        /*011e*/ 	.short	0x00ff


	//----- nvinfo : EIATTR_MERCURY_ISA_VERSION
	.align		4
        /*0120*/ 	.byte	0x03, 0x5f
        /*0122*/ 	.short	0x0101


	//----- nvinfo : EIATTR_VRC_CTA_INIT_COUNT
	.align		4
        /*0124*/ 	.byte	0x02, 0x4a
	.zero		1
	.zero		1


	//----- nvinfo : EIATTR_EXIT_INSTR_OFFSETS
	.align		4
        /*0128*/ 	.byte	0x04, 0x1c
        /*012a*/ 	.short	(.L_113 - .L_112)


	//   ....[0]....
.L_112:
        /*012c*/ 	.word	0x00001bc0


	//   ....[1]....
        /*0130*/ 	.word	0x000021d0


	//----- nvinfo : EIATTR_CRS_STACK_SIZE
	.align		4
.L_113:
        /*0134*/ 	.byte	0x04, 0x1e
        /*0136*/ 	.short	(.L_115 - .L_114)
.L_114:
        /*0138*/ 	.word	0x00000000


	//----- nvinfo : EIATTR_CBANK_PARAM_SIZE
	.align		4
.L_115:
        /*013c*/ 	.byte	0x03, 0x19
        /*013e*/ 	.short	0x0088


	//----- nvinfo : EIATTR_PARAM_CBANK
	.align		4
        /*0140*/ 	.byte	0x04, 0x0a
        /*0142*/ 	.short	(.L_117 - .L_116)
	.align		4
.L_116:
        /*0144*/ 	.word	index@(.nv.constant0.update)
        /*0148*/ 	.short	0x0380
        /*014a*/ 	.short	0x0088


	//----- nvinfo : EIATTR_SW_WAR
	.align		4
.L_117:
        /*014c*/ 	.byte	0x04, 0x36
        /*014e*/ 	.short	(.L_119 - .L_118)
.L_118:
        /*0150*/ 	.word	0x00000008
.L_119:


//--------------------- .nv.info.move             --------------------------
	.section	.nv.info.move,"",@"SHT_CUDA_INFO"
	.sectionflags	@""
	.align	4


	//----- nvinfo : EIATTR_CUDA_API_VERSION
	.align		4
        /*0000*/ 	.byte	0x04, 0x37
        /*0002*/ 	.short	(.L_121 - .L_120)
.L_120:
        /*0004*/ 	.word	0x00000082


	//----- nvinfo : EIATTR_KPARAM_INFO
	.align		4
.L_121:
        /*0008*/ 	.byte	0x04, 0x17
        /*000a*/ 	.short	(.L_123 - .L_122)
.L_122:
        /*000c*/ 	.word	0x00000000
        /*0010*/ 	.short	0x0004
        /*0012*/ 	.short	0x0020
        /*0014*/ 	.byte	0x00, 0xf0, 0x21, 0x00


	//----- nvinfo : EIATTR_KPARAM_INFO
	.align		4
.L_123:
        /*0018*/ 	.byte	0x04, 0x17
        /*001a*/ 	.short	(.L_125 - .L_124)
.L_124:
        /*001c*/ 	.word	0x00000000
        /*0020*/ 	.short	0x0003
        /*0022*/ 	.short	0x0018
        /*0024*/ 	.byte	0x00, 0xf5, 0x21, 0x00


	//----- nvinfo : EIATTR_KPARAM_INFO
	.align		4
.L_125:
        /*0028*/ 	.byte	0x04, 0x17
        /*002a*/ 	.short	(.L_127 - .L_126)
.L_126:
        /*002c*/ 	.word	0x00000000
        /*0030*/ 	.short	0x0002
        /*0032*/ 	.short	0x0010
        /*0034*/ 	.byte	0x00, 0xf5, 0x21, 0x00


	//----- nvinfo : EIATTR_KPARAM_INFO
	.align		4
.L_127:
        /*0038*/ 	.byte	0x04, 0x17
        /*003a*/ 	.short	(.L_129 - .L_128)
.L_128:
        /*003c*/ 	.word	0x00000000
        /*0040*/ 	.short	0x0001
        /*0042*/ 	.short	0x0008
        /*0044*/ 	.byte	0x00, 0xf5, 0x21, 0x00


	//----- nvinfo : EIATTR_KPARAM_INFO
	.align		4
.L_129:
        /*0048*/ 	.byte	0x04, 0x17
        /*004a*/ 	.short	(.L_131 - .L_130)
.L_130:
        /*004c*/ 	.word	0x00000000
        /*0050*/ 	.short	0x0000
        /*0052*/ 	.short	0x0000
        /*0054*/ 	.byte	0x00, 0xf5, 0x21, 0x00


	//----- nvinfo : EIATTR_SPARSE_MMA_MASK
	.align		4
.L_131:
        /*0058*/ 	.byte	0x03, 0x50
        /*005a*/ 	.short	0x0000


	//----- nvinfo : EIATTR_MAXREG_COUNT
	.align		4
        /*005c*/ 	.byte	0x03, 0x1b
        /*005e*/ 	.short	0x00ff


	//----- nvinfo : EIATTR_MERCURY_ISA_VERSION
	.align		4
        /*0060*/ 	.byte	0x03, 0x5f
        /*0062*/ 	.short	0x0101


	//----- nvinfo : EIATTR_VRC_CTA_INIT_COUNT
	.align		4
        /*0064*/ 	.byte	0x02, 0x4a
	.zero		1
	.zero		1


	//----- nvinfo : EIATTR_EXIT_INSTR_OFFSETS
	.align		4
        /*0068*/ 	.byte	0x04, 0x1c
        /*006a*/ 	.short	(.L_133 - .L_132)


	//   ....[0]....
.L_132:
        /*006c*/ 	.word	0x00000170


	//----- nvinfo : EIATTR_CBANK_PARAM_SIZE
	.align		4
.L_133:
        /*0070*/ 	.byte	0x03, 0x19
        /*0072*/ 	.short	0x0028


	//----- nvinfo : EIATTR_PARAM_CBANK
	.align		4
        /*0074*/ 	.byte	0x04, 0x0a
        /*0076*/ 	.short	(.L_135 - .L_134)
	.align		4
.L_134:
        /*0078*/ 	.word	index@(.nv.constant0.move)
        /*007c*/ 	.short	0x0380
        /*007e*/ 	.short	0x0028


	//----- nvinfo : EIATTR_SW_WAR
	.align		4
.L_135:
        /*0080*/ 	.byte	0x04, 0x36
        /*0082*/ 	.short	(.L_137 - .L_136)
.L_136:
        /*0084*/ 	.word	0x00000008
.L_137:


//--------------------- .nv.callgraph             --------------------------
	.section	.nv.callgraph,"",@"SHT_CUDA_CALLGRAPH"
	.align	4
	.sectionentsize	8
	.align		4
        /*0000*/ 	.word	0x00000000
	.align		4
        /*0004*/ 	.word	0xffffffff
	.align		4
        /*0008*/ 	.word	0x00000000
	.align		4
        /*000c*/ 	.word	0xfffffffe
	.align		4
        /*0010*/ 	.word	0x00000000
	.align		4
        /*0014*/ 	.word	0xfffffffd
	.align		4
        /*0018*/ 	.word	0x00000000
	.align		4
        /*001c*/ 	.word	0xfffffffc


//--------------------- .text.updateWithCollision --------------------------
	.section	.text.updateWithCollision,"ax",@progbits
	.align	128
        .global         updateWithCollision
        .type           updateWithCollision,@function
        .size           updateWithCollision,(.L_x_64 - updateWithCollision)
        .other          updateWithCollision,@"STO_CUDA_ENTRY STV_DEFAULT"
updateWithCollision:
.text.updateWithCollision:
[----:B------:R-:W-:Y:S01]  /*0000*/  LDC R1, c[0x0][0x37c] ;  /* 0x0000df00ff017b82 */ /* 0x000fe20000000800 */
[----:B------:R-:W0:Y:S07]  /*0010*/  S2R R2, SR_TID.X ;  /* 0x0000000000027919 */ /* 0x000e2e0000002100 */
[----:B------:R-:W0:Y:S01]  /*0020*/  S2UR UR4, SR_CTAID.X ;  /* 0x00000000000479c3 */ /* 0x000e220000002500 */
[----:B------:R-:W1:Y:S01]  /*0030*/  LDCU.64 UR24, c[0x0][0x358] ;  /* 0x00006b00ff1877ac */ /* 0x000e620008000a00 */
[----:B------:R-:W2:Y:S06]  /*0040*/  LDCU UR8, c[0x0][0x3e0] ;  /* 0x00007c00ff0877ac */ /* 0x000eac0008000800 */
[----:B------:R-:W0:Y:S01]  /*0050*/  LDC R3, c[0x0][0x360] ;  /* 0x0000d800ff037b82 */ /* 0x000e220000000800 */
[----:B------:R-:W3:Y:S01]  /*0060*/  LDCU.64 UR26, c[0x0][0x3a0] ;  /* 0x00007400ff1a77ac */ /* 0x000ee20008000a00 */
[----:B------:R-:W4:Y:S06]  /*0070*/  LDCU.64 UR28, c[0x0][0x398] ;  /* 0x00007300ff1c77ac */ /* 0x000f2c0008000a00 */
[----:B------:R-:W1:Y:S01]  /*0080*/  LDC.64 R20, c[0x0][0x388] ;  /* 0x0000e200ff147b82 */ /* 0x000e620000000a00 */
[----:B------:R-:W0:Y:S01]  /*0090*/  LDCU.64 UR30, c[0x0][0x390] ;  /* 0x00007200ff1e77ac */ /* 0x000e220008000a00 */
[----:B------:R-:W0:Y:S06]  /*00a0*/  LDCU.64 UR32, c[0x0][0x388] ;  /* 0x00007100ff2077ac */ /* 0x000e2c0008000a00 */
[----:B------:R-:W2:Y:S01]  /*00b0*/  LDC.64 R18, c[0x0][0x390] ;  /* 0x0000e400ff127b82 */ /* 0x000ea20000000a00 */
[----:B0-----:R-:W-:-:S07]  /*00c0*/  IMAD R2, R3, UR4, R2 ;  /* 0x0000000403027c24 */ /* 0x001fce000f8e0202 */
[----:B------:R-:W0:Y:S01]  /*00d0*/  LDC.64 R16, c[0x0][0x398] ;  /* 0x0000e600ff107b82 */ /* 0x000e220000000a00 */
[----:B-1----:R-:W-:-:S07]  /*00e0*/  IMAD.WIDE R20, R2, 0x8, R20 ;  /* 0x0000000802147825 */ /* 0x002fce00078e0214 */
[----:B------:R-:W1:Y:S01]  /*00f0*/  LDC.64 R14, c[0x0][0x3a0] ;  /* 0x0000e800ff0e7b82 */ /* 0x000e620000000a00 */
[----:B------:R-:W5:Y:S01]  /*0100*/  LDG.E.64 R20, desc[UR24][R20.64] ;  /* 0x0000001814147981 */ /* 0x000f62000c1e1b00 */
[----:B--2---:R-:W-:-:S06]  /*0110*/  IMAD.WIDE R18, R2, 0x8, R18 ;  /* 0x0000000802127825 */ /* 0x004fcc00078e0212 */
[----:B------:R-:W5:Y:S01]  /*0120*/  LDG.E.64 R18, desc[UR24][R18.64] ;  /* 0x0000001812127981 */ /* 0x000f62000c1e1b00 */
[----:B------:R-:W-:Y:S01]  /*0130*/  UISETP.GE.AND UP0, UPT, UR8, 0x1, UPT ;  /* 0x000000010800788c */ /* 0x000fe2000bf06270 */
[----:B0-----:R-:W-:-:S04]  /*0140*/  IMAD.WIDE R16, R2, 0x8, R16 ;  /* 0x0000000802107825 */ /* 0x001fc800078e0210 */
[----:B-1----:R-:W-:-:S04]  /*0150*/  IMAD.WIDE R14, R2, 0x8, R14 ;  /* 0x00000008020e7825 */ /* 0x002fc800078e020e */
[----:B---34-:R-:W-:Y:S05]  /*0160*/  BRA.U !UP0, `(.L_x_0) ;  /* 0x00000019089c7547 */ /* 0x018fea000b800000 */
[----:B------:R-:W-:Y:S01]  /*0170*/  UISETP.GE.U32.AND UP1, UPT, UR8, 0x4, UPT ;  /* 0x000000040800788c */ /* 0x000fe2000bf26070 */
[----:B------:R-:W-:Y:S01]  /*0180*/  IMAD.MOV.U32 R0, RZ, RZ, RZ ;  /* 0x000000ffff007224 */ /* 0x000fe200078e00ff */
[----:B------:R-:W-:-:S04]  /*0190*/  ULOP3.LUT UR34, UR8, 0x3, URZ, 0xc0, !UPT ;  /* 0x0000000308227892 */ /* 0x000fc8000f8ec0ff */
[----:B------:R-:W-:-:S03]  /*01a0*/  UISETP.NE.AND UP0, UPT, UR34, URZ, UPT ;  /* 0x000000ff2200728c */ /* 0x000fc6000bf05270 */
[----:B------:R-:W-:Y:S08]  /*01b0*/  BRA.U !UP1, `(.L_x_1) ;  /* 0x0000000d09bc7547 */ /* 0x000ff0000b800000 */
[----:B------:R-:W0:Y:S01]  /*01c0*/  LDCU.128 UR20, c[0x0][0x3f0] ;  /* 0x00007e00ff1477ac */ /* 0x000e220008000c00 */
[----:B------:R-:W1:Y:S01]  /*01d0*/  LDCU.64 UR16, c[0x0][0x3e8] ;  /* 0x00007d00ff1077ac */ /* 0x000e620008000a00 */
[----:B------:R-:W2:Y:S01]  /*01e0*/  LDCU.128 UR4, c[0x0][0x400] ;  /* 0x00008000ff0477ac */ /* 0x000ea20008000c00 */
[----:B------:R-:W3:Y:S01]  /*01f0*/  LDCU.64 UR18, c[0x0][0x410] ;  /* 0x00008200ff1277ac */ /* 0x000ee20008000a00 */
[----:B------:R-:W-:Y:S02]  /*0200*/  ULOP3.LUT UR8, UR8, 0x7ffffffc, URZ, 0xc0, !UPT ;  /* 0x7ffffffc08087892 */ /* 0x000fe4000f8ec0ff */
[----:B0-----:R-:W-:Y:S02]  /*0210*/  UIADD3 UR13, UP1, UPT, UR22, 0x10, URZ ;  /* 0x00000010160d7890 */ /* 0x001fe4000ff3e0ff */
[----:B------:R-:W-:Y:S02]  /*0220*/  UIADD3 UR11, UP2, UPT, UR20, 0x10, URZ ;  /* 0x00000010140b7890 */ /* 0x000fe4000ff5e0ff */
[----:B------:R-:W-:Y:S01]  /*0230*/  UIADD3.X UR14, UPT, UPT, URZ, UR23, URZ, UP1, !UPT ;  /* 0x00000017ff0e7290 */ /* 0x000fe20008ffe4ff */
[----:B------:R-:W-:Y:S01]  /*0240*/  IMAD.U32 R0, RZ, RZ, UR8 ;  /* 0x00000008ff007e24 */ /* 0x000fe2000f8e00ff */
[----:B------:R-:W-:Y:S01]  /*0250*/  UIADD3.X UR12, UPT, UPT, URZ, UR21, URZ, UP2, !UPT ;  /* 0x00000015ff0c7290 */ /* 0x000fe200097fe4ff */
[----:B------:R-:W-:Y:S01]  /*0260*/  IMAD.U32 R10, RZ, RZ, UR13 ;  /* 0x0000000dff0a7e24 */ /* 0x000fe2000f8e00ff */
[----:B--2---:R-:W-:Y:S01]  /*0270*/  UIADD3 UR4, UP3, UPT, UR4, 0x10, URZ ;  /* 0x0000001004047890 */ /* 0x004fe2000ff7e0ff */
[----:B------:R-:W-:Y:S01]  /*0280*/  IMAD.U32 R6, RZ, RZ, UR11 ;  /* 0x0000000bff067e24 */ /* 0x000fe2000f8e00ff */
[----:B------:R-:W-:Y:S01]  /*0290*/  UIADD3 UR6, UP4, UPT, UR6, 0x10, URZ ;  /* 0x0000001006067890 */ /* 0x000fe2000ff9e0ff */
[----:B------:R-:W-:Y:S01]  /*02a0*/  IMAD.U32 R11, RZ, RZ, UR14 ;  /* 0x0000000eff0b7e24 */ /* 0x000fe2000f8e00ff */
[----:B-1----:R-:W-:Y:S01]  /*02b0*/  UIADD3 UR15, UP1, UPT, UR16, 0x10, URZ ;  /* 0x00000010100f7890 */ /* 0x002fe2000ff3e0ff */
[----:B------:R-:W-:Y:S01]  /*02c0*/  IMAD.U32 R7, RZ, RZ, UR12 ;  /* 0x0000000cff077e24 */ /* 0x000fe2000f8e00ff */
[----:B---3--:R-:W-:Y:S01]  /*02d0*/  UIADD3 UR9, UP2, UPT, UR18, 0x10, URZ ;  /* 0x0000001012097890 */ /* 0x008fe2000ff5e0ff */
[----:B------:R-:W-:Y:S01]  /*02e0*/  IMAD.U32 R8, RZ, RZ, UR4 ;  /* 0x00000004ff087e24 */ /* 0x000fe2000f8e00ff */
[----:B------:R-:W-:Y:S01]  /*02f0*/  UIADD3.X UR5, UPT, UPT, URZ, UR5, URZ, UP3, !UPT ;  /* 0x00000005ff057290 */ /* 0x000fe20009ffe4ff */
[----:B------:R-:W-:Y:S01]  /*0300*/  IMAD.U32 R27, RZ, RZ, UR6 ;  /* 0x00000006ff1b7e24 */ /* 0x000fe2000f8e00ff */
[----:B------:R-:W-:Y:S01]  /*0310*/  UIADD3.X UR7, UPT, UPT, URZ, UR7, URZ, UP4, !UPT ;  /* 0x00000007ff077290 */ /* 0x000fe2000a7fe4ff */
[----:B------:R-:W-:Y:S01]  /*0320*/  IMAD.U32 R4, RZ, RZ, UR15 ;  /* 0x0000000fff047e24 */ /* 0x000fe2000f8e00ff */
[----:B------:R-:W-:Y:S01]  /*0330*/  UIADD3.X UR16, UPT, UPT, URZ, UR17, URZ, UP1, !UPT ;  /* 0x00000011ff107290 */ /* 0x000fe20008ffe4ff */
[----:B------:R-:W-:Y:S01]  /*0340*/  MOV R3, UR9 ;  /* 0x0000000900037c02 */ /* 0x000fe20008000f00 */
[----:B------:R-:W-:Y:S01]  /*0350*/  UIADD3.X UR10, UPT, UPT, URZ, UR19, URZ, UP2, !UPT ;  /* 0x00000013ff0a7290 */ /* 0x000fe200097fe4ff */
[----:B------:R-:W-:Y:S01]  /*0360*/  IMAD.U32 R9, RZ, RZ, UR5 ;  /* 0x00000005ff097e24 */ /* 0x000fe2000f8e00ff */
[----:B------:R-:W-:Y:S01]  /*0370*/  UIADD3 UR17, UPT, UPT, -UR8, URZ, URZ ;  /* 0x000000ff08117290 */ /* 0x000fe2000fffe1ff */
[----:B------:R-:W-:-:S02]  /*0380*/  IMAD.U32 R28, RZ, RZ, UR7 ;  /* 0x00000007ff1c7e24 */ /* 0x000fc4000f8e00ff */
[----:B------:R-:W-:Y:S01]  /*0390*/  IMAD.U32 R5, RZ, RZ, UR16 ;  /* 0x00000010ff057e24 */ /* 0x000fe2000f8e00ff */
[----:B------:R-:W-:-:S08]  /*03a0*/  MOV R26, UR10 ;  /* 0x0000000a001a7c02 */ /* 0x000fd00008000f00 */
.L_x_2:
[----:B------:R-:W2:Y:S04]  /*03b0*/  LDG.E.64 R24, desc[UR24][R6.64+-0x10] ;  /* 0xfffff01806187981 */ /* 0x000ea8000c1e1b00 */
[----:B------:R-:W3:Y:S04]  /*03c0*/  LDG.E.64 R22, desc[UR24][R8.64+-0x10] ;  /* 0xfffff01808167981 */ /* 0x000ee8000c1e1b00 */
[----:B------:R-:W4:Y:S04]  /*03d0*/  LDG.E.64 R32, desc[UR24][R4.64+-0x10] ;  /* 0xfffff01804207981 */ /* 0x000f28000c1e1b00 */
[----:B------:R-:W4:Y:S01]  /*03e0*/  LDG.E.64 R30, desc[UR24][R10.64+-0x10] ;  /* 0xfffff0180a1e7981 */ /* 0x000f22000c1e1b00 */
[----:B--2---:R-:W-:Y:S01]  /*03f0*/  IMAD.MOV.U32 R12, RZ, RZ, R25 ;  /* 0x000000ffff0c7224 */ /* 0x004fe200078e0019 */
[----:B---3--:R-:W-:Y:S01]  /*0400*/  DSETP.MIN.AND P2, P3, R24, R22, PT ;  /* 0x000000161800722a */ /* 0x008fe20003b40000 */
[----:B------:R-:W-:Y:S01]  /*0410*/  IMAD.MOV.U32 R29, RZ, RZ, R23 ;  /* 0x000000ffff1d7224 */ /* 0x000fe200078e0017 */
[----:B------:R-:W-:-:S04]  /*0420*/  MOV R13, R22 ;  /* 0x00000016000d7202 */ /* 0x000fc80000000f00 */
[----:B------:R-:W-:Y:S01]  /*0430*/  FSEL R37, R12, R29, P2 ;  /* 0x0000001d0c257208 */ /* 0x000fe20001000000 */
[----:B------:R-:W-:Y:S01]  /*0440*/  IMAD.MOV.U32 R12, RZ, RZ, R24 ;  /* 0x000000ffff0c7224 */ /* 0x000fe200078e0018 */
[----:B----4-:R-:W-:Y:S01]  /*0450*/  DSETP.MIN.AND P0, P1, R32, R30, PT ;  /* 0x0000001e2000722a */ /* 0x010fe20003900000 */
[----:B------:R-:W-:-:S03]  /*0460*/  IMAD.MOV.U32 R35, RZ, RZ, R31 ;  /* 0x000000ffff237224 */ /* 0x000fc600078e001f */
[----:B------:R-:W-:Y:S01]  /*0470*/  SEL R34, R12, R13, P2 ;  /* 0x0000000d0c227207 */ /* 0x000fe20001000000 */
[----:B------:R-:W-:Y:S01]  /*0480*/  IMAD.MOV.U32 R12, RZ, RZ, R33 ;  /* 0x000000ffff0c7224 */ /* 0x000fe200078e0021 */
[----:B------:R-:W-:Y:S01]  /*0490*/  @P3 LOP3.LUT R37, R29, 0x80000, RZ, 0xfc, !PT ;  /* 0x000800001d253812 */ /* 0x000fe200078efcff */
[----:B------:R-:W-:Y:S01]  /*04a0*/  DSETP.MAX.AND P3, P4, R32, R30, PT ;  /* 0x0000001e2000722a */ /* 0x000fe20003c6f000 */
[----:B------:R-:W-:Y:S02]  /*04b0*/  IMAD.MOV.U32 R29, RZ, RZ, R30 ;  /* 0x000000ffff1d7224 */ /* 0x000fe400078e001e */
[----:B------:R-:W-:Y:S01]  /*04c0*/  FSEL R13, R12, R35, P0 ;  /* 0x000000230c0d7208 */ /* 0x000fe20000000000 */
[----:B------:R-:W-:Y:S02]  /*04d0*/  IMAD.MOV.U32 R12, RZ, RZ, R32 ;  /* 0x000000ffff0c7224 */ /* 0x000fe400078e0020 */
[----:B------:R-:W-:Y:S02]  /*04e0*/  SEL R30, R32, R30, P3 ;  /* 0x0000001e201e7207 */ /* 0x000fe40001800000 */
[----:B------:R-:W-:Y:S01]  /*04f0*/  @P1 LOP3.LUT R13, R35, 0x80000, RZ, 0xfc, !PT ;  /* 0x00080000230d1812 */ /* 0x000fe200078efcff */
[----:B------:R-:W-:Y:S01]  /*0500*/  IMAD.MOV.U32 R35, RZ, RZ, R37 ;  /* 0x000000ffff237224 */ /* 0x000fe200078e0025 */
[----:B------:R-:W-:Y:S01]  /*0510*/  SEL R12, R12, R29, P0 ;  /* 0x0000001d0c0c7207 */ /* 0x000fe20000000000 */
[----:B------:R-:W-:Y:S01]  /*0520*/  DSETP.MAX.AND P1, P2, R24, R22, PT ;  /* 0x000000161800722a */ /* 0x000fe20003a2f000 */
[----:B------:R-:W-:-:S03]  /*0530*/  MOV R29, R33 ;  /* 0x00000021001d7202 */ /* 0x000fc60000000f00 */
[----:B-----5:R-:W-:Y:S01]  /*0540*/  DSETP.GT.AND P0, PT, R18, R34, PT ;  /* 0x000000221200722a */ /* 0x020fe20003f04000 */
[----:B------:R-:W-:-:S05]  /*0550*/  IMAD.MOV.U32 R34, RZ, RZ, R31 ;  /* 0x000000ffff227224 */ /* 0x000fca00078e001f */
[----:B------:R-:W-:Y:S01]  /*0560*/  DSETP.LEU.OR P0, PT, R20, R12, !P0 ;  /* 0x0000000c1400722a */ /* 0x000fe2000470b400 */
[----:B------:R-:W-:Y:S01]  /*0570*/  FSEL R29, R29, R34, P3 ;  /* 0x000000221d1d7208 */ /* 0x000fe20001800000 */
[----:B------:R-:W-:Y:S01]  /*0580*/  IMAD.MOV.U32 R12, RZ, RZ, R25 ;  /* 0x000000ffff0c7224 */ /* 0x000fe200078e0019 */
[----:B------:R-:W-:Y:S01]  /*0590*/  @P4 LOP3.LUT R29, R34, 0x80000, RZ, 0xfc, !PT ;  /* 0x00080000221d4812 */ /* 0x000fe200078efcff */
[----:B------:R-:W-:-:S04]  /*05a0*/  IMAD.MOV.U32 R13, RZ, RZ, R23 ;  /* 0x000000ffff0d7224 */ /* 0x000fc800078e0017 */
[----:B------:R-:W-:Y:S01]  /*05b0*/  IMAD.MOV.U32 R31, RZ, RZ, R29 ;  /* 0x000000ffff1f7224 */ /* 0x000fe200078e001d */
[----:B------:R-:W-:Y:S02]  /*05c0*/  FSEL R33, R12, R13, P1 ;  /* 0x0000000d0c217208 */ /* 0x000fe40000800000 */
[----:B------:R-:W-:Y:S02]  /*05d0*/  @P2 LOP3.LUT R33, R13, 0x80000, RZ, 0xfc, !PT ;  /* 0x000800000d212812 */ /* 0x000fe400078efcff */
[----:B------:R-:W-:Y:S01]  /*05e0*/  SEL R12, R24, R22, P1 ;  /* 0x00000016180c7207 */ /* 0x000fe20000800000 */
[----:B------:R-:W-:Y:S02]  /*05f0*/  DSETP.GEU.OR P0, PT, R20, R30, P0 ;  /* 0x0000001e1400722a */ /* 0x000fe4000070e400 */
[----:B------:R-:W-:-:S06]  /*0600*/  IMAD.MOV.U32 R13, RZ, RZ, R33 ;  /* 0x000000ffff0d7224 */ /* 0x000fcc00078e0021 */
[----:B------:R-:W-:Y:S01]  /*0610*/  DSETP.GEU.OR P0, PT, R18, R12, P0 ;  /* 0x0000000c1200722a */ /* 0x000fe2000070e400 */
[----:B------:R-:W-:Y:S01]  /*0620*/  MOV R12, R27 ;  /* 0x0000001b000c7202 */ /* 0x000fe20000000f00 */
[----:B------:R-:W-:-:S12]  /*0630*/  IMAD.MOV.U32 R13, RZ, RZ, R28 ;  /* 0x000000ffff0d7224 */ /* 0x000fd800078e001c */
[----:B------:R-:W2:Y:S01]  /*0640*/  @!P0 LDG.E.64 R22, desc[UR24][R12.64+-0x10] ;  /* 0xfffff0180c168981 */ /* 0x000ea2000c1e1b00 */
[----:B------:R-:W2:Y:S03]  /*0650*/  @!P0 LDC.64 R34, c[0x0][0x418] ;  /* 0x00010600ff228b82 */ /* 0x000ea60000000a00 */
[----:B------:R-:W2:Y:S02]  /*0660*/  @!P0 LDG.E.64 R24, desc[UR24][R16.64] ;  /* 0x0000001810188981 */ /* 0x000ea4000c1e1b00 */
[----:B--2---:R-:W-:Y:S01]  /*0670*/  @!P0 DFMA R32, R22, R34, R24 ;  /* 0x000000221620822b */ /* 0x004fe20000000018 */
[----:B------:R-:W-:Y:S02]  /*0680*/  IMAD.MOV.U32 R22, RZ, RZ, R3 ;  /* 0x000000ffff167224 */ /* 0x000fe400078e0003 */
[----:B------:R-:W-:-:S04]  /*0690*/  IMAD.MOV.U32 R23, RZ, RZ, R26 ;  /* 0x000000ffff177224 */ /* 0x000fc800078e001a */
[----:B------:R0:W-:Y:S04]  /*06a0*/  @!P0 STG.E.64 desc[UR24][R16.64], R32 ;  /* 0x0000002010008986 */ /* 0x0001e8000c101b18 */
[----:B------:R-:W2:Y:S04]  /*06b0*/  @!P0 LDG.E.64 R24, desc[UR24][R22.64+-0x10] ;  /* 0xfffff01816188981 */ /* 0x000ea8000c1e1b00 */
[----:B------:R-:W2:Y:S02]  /*06c0*/  @!P0 LDG.E.64 R26, desc[UR24][R14.64] ;  /* 0x000000180e1a8981 */ /* 0x000ea4000c1e1b00 */
[----:B--2---:R-:W-:-:S07]  /*06d0*/  @!P0 DFMA R34, R24, R34, R26 ;  /* 0x000000221822822b */ /* 0x004fce000000001a */
[----:B------:R1:W-:Y:S04]  /*06e0*/  @!P0 STG.E.64 desc[UR24][R14.64], R34 ;  /* 0x000000220e008986 */ /* 0x0003e8000c101b18 */
[----:B------:R-:W2:Y:S04]  /*06f0*/  LDG.E.64 R26, desc[UR24][R6.64+-0x8] ;  /* 0xfffff818061a7981 */ /* 0x000ea8000c1e1b00 */
[----:B------:R-:W3:Y:S04]  /*0700*/  LDG.E.64 R24, desc[UR24][R8.64+-0x8] ;  /* 0xfffff81808187981 */ /* 0x000ee8000c1e1b00 */
[----:B------:R-:W4:Y:S04]  /*0710*/  LDG.E.64 R30, desc[UR24][R4.64+-0x8] ;  /* 0xfffff818041e7981 */ /* 0x000f28000c1e1b00 */
[----:B------:R-:W4:Y:S01]  /*0720*/  LDG.E.64 R28, desc[UR24][R10.64+-0x8] ;  /* 0xfffff8180a1c7981 */ /* 0x000f22000c1e1b00 */
[----:B--2---:R-:W-:Y:S01]  /*0730*/  IMAD.MOV.U32 R3, RZ, RZ, R27 ;  /* 0x000000ffff037224 */ /* 0x004fe200078e001b */
[----:B---3--:R-:W-:Y:S01]  /*0740*/  DSETP.MIN.AND P2, P3, R26, R24, PT ;  /* 0x000000181a00722a */ /* 0x008fe20003b40000 */
[----:B------:R-:W-:-:S02]  /*0750*/  IMAD.MOV.U32 R36, RZ, RZ, R25 ;  /* 0x000000ffff247224 */ /* 0x000fc400078e0019 */
[----:B0-----:R-:W-:-:S03]  /*0760*/  IMAD.MOV.U32 R32, RZ, RZ, R24 ;  /* 0x000000ffff207224 */ /* 0x001fc600078e0018 */
[----:B------:R-:W-:Y:S02]  /*0770*/  FSEL R33, R3, R36, P2 ;  /* 0x0000002403217208 */ /* 0x000fe40001000000 */
[----:B------:R-:W-:Y:S01]  /*0780*/  MOV R3, R26 ;  /* 0x0000001a00037202 */ /* 0x000fe20000000f00 */
[C-C-:B----4-:R-:W-:Y:S01]  /*0790*/  DSETP.MIN.AND P0, P1, R30.reuse, R28.reuse, PT ;  /* 0x0000001c1e00722a */ /* 0x150fe20003900000 */
[----:B-1----:R-:W-:Y:S02]  /*07a0*/  IMAD.MOV.U32 R34, RZ, RZ, R28 ;  /* 0x000000ffff227224 */ /* 0x002fe400078e001c */
[----:B------:R-:W-:Y:S01]  /*07b0*/  SEL R32, R3, R32, P2 ;  /* 0x0000002003207207 */ /* 0x000fe20001000000 */
[----:B------:R-:W-:Y:S01]  /*07c0*/  IMAD.MOV.U32 R3, RZ, RZ, R31 ;  /* 0x000000ffff037224 */ /* 0x000fe200078e001f */
[----:B------:R-:W-:Y:S01]  /*07d0*/  @P3 LOP3.LUT R33, R36, 0x80000, RZ, 0xfc, !PT ;  /* 0x0008000024213812 */ /* 0x000fe200078efcff */
[----:B------:R-:W-:Y:S01]  /*07e0*/  IMAD.MOV.U32 R36, RZ, RZ, R29 ;  /* 0x000000ffff247224 */ /* 0x000fe200078e001d */
[----:B------:R-:W-:-:S04]  /*07f0*/  DSETP.MAX.AND P3, P4, R30, R28, PT ;  /* 0x0000001c1e00722a */ /* 0x000fc80003c6f000 */
[----:B------:R-:W-:Y:S01]  /*0800*/  FSEL R35, R3, R36, P0 ;  /* 0x0000002403237208 */ /* 0x000fe20000000000 */
[----:B------:R-:W-:Y:S01]  /*0810*/  IMAD.MOV.U32 R3, RZ, RZ, R30 ;  /* 0x000000ffff037224 */ /* 0x000fe200078e001e */
[----:B------:R-:W-:Y:S01]  /*0820*/  SEL R28, R30, R28, P3 ;  /* 0x0000001c1e1c7207 */ /* 0x000fe20001800000 */
[----:B------:R-:W-:Y:S01]  /*0830*/  IMAD.MOV.U32 R30, RZ, RZ, R25 ;  /* 0x000000ffff1e7224 */ /* 0x000fe200078e0019 */
[----:B------:R-:W-:Y:S01]  /*0840*/  @P1 LOP3.LUT R35, R36, 0x80000, RZ, 0xfc, !PT ;  /* 0x0008000024231812 */ /* 0x000fe200078efcff */
[----:B------:R-:W-:Y:S01]  /*0850*/  DSETP.MAX.AND P1, P2, R26, R24, PT ;  /* 0x000000181a00722a */ /* 0x000fe20003a2f000 */
[----:B------:R-:W-:Y:S01]  /*0860*/  SEL R34, R3, R34, P0 ;  /* 0x0000002203227207 */ /* 0x000fe20000000000 */
[----:B------:R-:W-:Y:S01]  /*0870*/  DSETP.GT.AND P0, PT, R18, R32, PT ;  /* 0x000000201200722a */ /* 0x000fe20003f04000 */
[----:B------:R-:W-:Y:S01]  /*0880*/  MOV R3, R31 ;  /* 0x0000001f00037202 */ /* 0x000fe20000000f00 */
[----:B------:R-:W-:Y:S02]  /*0890*/  IMAD.MOV.U32 R32, RZ, RZ, R29 ;  /* 0x000000ffff207224 */ /* 0x000fe400078e001d */
[----:B------:R-:W-:Y:S01]  /*08a0*/  IMAD.MOV.U32 R29, RZ, RZ, R27 ;  /* 0x000000ffff1d7224 */ /* 0x000fe200078e001b */
[----:B------:R-:W-:Y:S01]  /*08b0*/  SEL R24, R26, R24, P1 ;  /* 0x000000181a187207 */ /* 0x000fe20000800000 */
[----:B------:R-:W-:Y:S01]  /*08c0*/  DSETP.LEU.OR P0, PT, R20, R34, !P0 ;  /* 0x000000221400722a */ /* 0x000fe2000470b400 */
[----:B------:R-:W-:-:S02]  /*08d0*/  FSEL R3, R3, R32, P3 ;  /* 0x0000002003037208 */ /* 0x000fc40001800000 */
[----:B------:R-:W-:Y:S02]  /*08e0*/  @P4 LOP3.LUT R3, R32, 0x80000, RZ, 0xfc, !PT ;  /* 0x0008000020034812 */ /* 0x000fe400078efcff */
[----:B------:R-:W-:Y:S02]  /*08f0*/  FSEL R31, R29, R30, P1 ;  /* 0x0000001e1d1f7208 */ /* 0x000fe40000800000 */
[----:B------:R-:W-:Y:S01]  /*0900*/  @P2 LOP3.LUT R31, R30, 0x80000, RZ, 0xfc, !PT ;  /* 0x000800001e1f2812 */ /* 0x000fe200078efcff */
[----:B------:R-:W-:-:S04]  /*0910*/  IMAD.MOV.U32 R29, RZ, RZ, R3 ;  /* 0x000000ffff1d7224 */ /* 0x000fc800078e0003 */
[----:B------:R-:W-:Y:S02]  /*0920*/  IMAD.MOV.U32 R25, RZ, RZ, R31 ;  /* 0x000000ffff197224 */ /* 0x000fe400078e001f */
[----:B------:R-:W-:-:S06]  /*0930*/  DSETP.GEU.OR P0, PT, R20, R28, P0 ;  /* 0x0000001c1400722a */ /* 0x000fcc000070e400 */
[----:B------:R-:W-:-:S14]  /*0940*/  DSETP.GEU.OR P0, PT, R18, R24, P0 ;  /* 0x000000181200722a */ /* 0x000fdc000070e400 */
[----:B------:R-:W2:Y:S01]  /*0950*/  @!P0 LDG.E.64 R24, desc[UR24][R12.64+-0x8] ;  /* 0xfffff8180c188981 */ /* 0x000ea2000c1e1b00 */
[----:B------:R-:W2:Y:S03]  /*0960*/  @!P0 LDC.64 R34, c[0x0][0x418] ;  /* 0x00010600ff228b82 */ /* 0x000ea60000000a00 */
[----:B------:R-:W2:Y:S02]  /*0970*/  @!P0 LDG.E.64 R26, desc[UR24][R16.64] ;  /* 0x00000018101a8981 */ /* 0x000ea4000c1e1b00 */
[----:B--2---:R-:W-:-:S07]  /*0980*/  @!P0 DFMA R32, R24, R34, R26 ;  /* 0x000000221820822b */ /* 0x004fce000000001a */
        /* <DEDUP_REMOVED lines=9> */
[----:B--2---:R-:W-:Y:S01]  /*0a20*/  MOV R3, R27 ;  /* 0x0000001b00037202 */ /* 0x004fe20000000f00 */
[----:B---3--:R-:W-:Y:S01]  /*0a30*/  DSETP.MIN.AND P2, P3, R26, R24, PT ;  /* 0x000000181a00722a */ /* 0x008fe20003b40000 */
[----:B------:R-:W-:-:S02]  /*0a40*/  IMAD.MOV.U32 R36, RZ, RZ, R25 ;  /* 0x000000ffff247224 */ /* 0x000fc400078e0019 */
[----:B0-----:R-:W-:-:S03]  /*0a50*/  IMAD.MOV.U32 R32, RZ, RZ, R24 ;  /* 0x000000ffff207224 */ /* 0x001fc600078e0018 */
[----:B------:R-:W-:Y:S01]  /*0a60*/  FSEL R33, R3, R36, P2 ;  /* 0x0000002403217208 */ /* 0x000fe20001000000 */
[----:B------:R-:W-:Y:S01]  /*0a70*/  IMAD.MOV.U32 R3, RZ, RZ, R26 ;  /* 0x000000ffff037224 */ /* 0x000fe200078e001a */
[----:B----4-:R-:W-:Y:S01]  /*0a80*/  DSETP.MIN.AND P0, P1, R30, R28, PT ;  /* 0x0000001c1e00722a */ /* 0x010fe20003900000 */
[----:B-1----:R-:W-:-:S03]  /*0a90*/  IMAD.MOV.U32 R34, RZ, RZ, R28 ;  /* 0x000000ffff227224 */ /* 0x002fc600078e001c */
[----:B------:R-:W-:Y:S01]  /*0aa0*/  SEL R32, R3, R32, P2 ;  /* 0x0000002003207207 */ /* 0x000fe20001000000 */
[----:B------:R-:W-:Y:S01]  /*0ab0*/  IMAD.MOV.U32 R3, RZ, RZ, R31 ;  /* 0x000000ffff037224 */ /* 0x000fe200078e001f */
[----:B------:R-:W-:Y:S01]  /*0ac0*/  @P3 LOP3.LUT R33, R36, 0x80000, RZ, 0xfc, !PT ;  /* 0x0008000024213812 */ /* 0x000fe200078efcff */
[----:B------:R-:W-:Y:S01]  /*0ad0*/  IMAD.MOV.U32 R36, RZ, RZ, R29 ;  /* 0x000000ffff247224 */ /* 0x000fe200078e001d */
[----:B------:R-:W-:-:S04]  /*0ae0*/  DSETP.MAX.AND P3, P4, R30, R28, PT ;  /* 0x0000001c1e00722a */ /* 0x000fc80003c6f000 */
[----:B------:R-:W-:Y:S02]  /*0af0*/  FSEL R35, R3, R36, P0 ;  /* 0x0000002403237208 */ /* 0x000fe40000000000 */
[----:B------:R-:W-:Y:S02]  /*0b00*/  MOV R3, R30 ;  /* 0x0000001e00037202 */ /* 0x000fe40000000f00 */
[----:B------:R-:W-:Y:S01]  /*0b10*/  @P1 LOP3.LUT R35, R36, 0x80000, RZ, 0xfc, !PT ;  /* 0x0008000024231812 */ /* 0x000fe200078efcff */
[----:B------:R-:W-:Y:S01]  /*0b20*/  DSETP.MAX.AND P1, P2, R26, R24, PT ;  /* 0x000000181a00722a */ /* 0x000fe20003a2f000 */
[----:B------:R-:W-:Y:S01]  /*0b30*/  SEL R34, R3, R34, P0 ;  /* 0x0000002203227207 */ /* 0x000fe20000000000 */
[----:B------:R-:W-:Y:S01]  /*0b40*/  DSETP.GT.AND P0, PT, R18, R32, PT ;  /* 0x000000201200722a */ /* 0x000fe20003f04000 */
[----:B------:R-:W-:Y:S01]  /*0b50*/  IMAD.MOV.U32 R3, RZ, RZ, R31 ;  /* 0x000000ffff037224 */ /* 0x000fe200078e001f */
[----:B------:R-:W-:Y:S01]  /*0b60*/  SEL R28, R30, R28, P3 ;  /* 0x0000001c1e1c7207 */ /* 0x000fe20001800000 */
[----:B------:R-:W-:Y:S01]  /*0b70*/  IMAD.MOV.U32 R32, RZ, RZ, R29 ;  /* 0x000000ffff207224 */ /* 0x000fe200078e001d */
[----:B------:R-:W-:Y:S01]  /*0b80*/  SEL R24, R26, R24, P1 ;  /* 0x000000181a187207 */ /* 0x000fe20000800000 */
[----:B------:R-:W-:Y:S01]  /*0b90*/  IMAD.MOV.U32 R29, RZ, RZ, R27 ;  /* 0x000000ffff1d7224 */ /* 0x000fe200078e001b */
[----:B------:R-:W-:Y:S01]  /*0ba0*/  DSETP.LEU.OR P0, PT, R20, R34, !P0 ;  /* 0x000000221400722a */ /* 0x000fe2000470b400 */
[----:B------:R-:W-:Y:S01]  /*0bb0*/  IMAD.MOV.U32 R30, RZ, RZ, R25 ;  /* 0x000000ffff1e7224 */ /* 0x000fe200078e0019 */
[----:B------:R-:W-:-:S02]  /*0bc0*/  FSEL R3, R3, R32, P3 ;  /* 0x0000002003037208 */ /* 0x000fc40001800000 */
[----:B------:R-:W-:Y:S02]  /*0bd0*/  @P4 LOP3.LUT R3, R32, 0x80000, RZ, 0xfc, !PT ;  /* 0x0008000020034812 */ /* 0x000fe400078efcff */
[----:B------:R-:W-:Y:S02]  /*0be0*/  FSEL R31, R29, R30, P1 ;  /* 0x0000001e1d1f7208 */ /* 0x000fe40000800000 */
[----:B------:R-:W-:Y:S02]  /*0bf0*/  MOV R29, R3 ;  /* 0x00000003001d7202 */ /* 0x000fe40000000f00 */
[----:B------:R-:W-:-:S04]  /*0c00*/  @P2 LOP3.LUT R31, R30, 0x80000, RZ, 0xfc, !PT ;  /* 0x000800001e1f2812 */ /* 0x000fc800078efcff */
[----:B------:R-:W-:Y:S01]  /*0c10*/  DSETP.GEU.OR P0, PT, R20, R28, P0 ;  /* 0x0000001c1400722a */ /* 0x000fe2000070e400 */
[----:B------:R-:W-:-:S06]  /*0c20*/  IMAD.MOV.U32 R25, RZ, RZ, R31 ;  /* 0x000000ffff197224 */ /* 0x000fcc00078e001f */
        /* <DEDUP_REMOVED lines=18> */
[----:B------:R-:W-:Y:S01]  /*0d50*/  FSEL R33, R3, R36, P2 ;  /* 0x0000002403217208 */ /* 0x000fe20001000000 */
[----:B------:R-:W-:Y:S01]  /*0d60*/  IMAD.MOV.U32 R3, RZ, RZ, R26 ;  /* 0x000000ffff037224 */ /* 0x000fe200078e001a */
[----:B----4-:R-:W-:Y:S01]  /*0d70*/  DSETP.MIN.AND P0, P1, R30, R28, PT ;  /* 0x0000001c1e00722a */ /* 0x010fe20003900000 */
[----:B-1----:R-:W-:-:S03]  /*0d80*/  IMAD.MOV.U32 R34, RZ, RZ, R28 ;  /* 0x000000ffff227224 */ /* 0x002fc600078e001c */
[----:B------:R-:W-:Y:S02]  /*0d90*/  SEL R32, R3, R32, P2 ;  /* 0x0000002003207207 */ /* 0x000fe40001000000 */
[----:B------:R-:W-:Y:S01]  /*0da0*/  @P3 LOP3.LUT R33, R36, 0x80000, RZ, 0xfc, !PT ;  /* 0x0008000024213812 */ /* 0x000fe200078efcff */
[----:B------:R-:W-:Y:S01]  /*0db0*/  IMAD.MOV.U32 R36, RZ, RZ, R29 ;  /* 0x000000ffff247224 */ /* 0x000fe200078e001d */
[----:B------:R-:W-:Y:S01]  /*0dc0*/  MOV R3, R31 ;  /* 0x0000001f00037202 */ /* 0x000fe20000000f00 */
[----:B------:R-:W-:-:S03]  /*0dd0*/  DSETP.MAX.AND P3, P4, R30, R28, PT ;  /* 0x0000001c1e00722a */ /* 0x000fc60003c6f000 */
[----:B------:R-:W-:Y:S01]  /*0de0*/  FSEL R35, R3, R36, P0 ;  /* 0x0000002403237208 */ /* 0x000fe20000000000 */
[----:B------:R-:W-:Y:S01]  /*0df0*/  IMAD.MOV.U32 R3, RZ, RZ, R30 ;  /* 0x000000ffff037224 */ /* 0x000fe200078e001e */
[----:B------:R-:W-:Y:S01]  /*0e00*/  @P1 LOP3.LUT R35, R36, 0x80000, RZ, 0xfc, !PT ;  /* 0x0008000024231812 */ /* 0x000fe200078efcff */
[----:B------:R-:W-:Y:S01]  /*0e10*/  DSETP.MAX.AND P1, P2, R26, R24, PT ;  /* 0x000000181a00722a */ /* 0x000fe20003a2f000 */
[----:B------:R-:W-:Y:S01]  /*0e20*/  SEL R28, R30, R28, P3 ;  /* 0x0000001c1e1c7207 */ /* 0x000fe20001800000 */
[----:B------:R-:W-:Y:S01]  /*0e30*/  IMAD.MOV.U32 R30, RZ, RZ, R25 ;  /* 0x000000ffff1e7224 */ /* 0x000fe200078e0019 */
[----:B------:R-:W-:Y:S01]  /*0e40*/  SEL R34, R3, R34, P0 ;  /* 0x0000002203227207 */ /* 0x000fe20000000000 */
[----:B------:R-:W-:Y:S01]  /*0e50*/  DSETP.GT.AND P0, PT, R18, R32, PT ;  /* 0x000000201200722a */ /* 0x000fe20003f04000 */
[----:B------:R-:W-:Y:S01]  /*0e60*/  IMAD.MOV.U32 R3, RZ, RZ, R31 ;  /* 0x000000ffff037224 */ /* 0x000fe200078e001f */
[----:B------:R-:W-:Y:S01]  /*0e70*/  SEL R24, R26, R24, P1 ;  /* 0x000000181a187207 */ /* 0x000fe20000800000 */
[----:B------:R-:W-:Y:S01]  /*0e80*/  IMAD.MOV.U32 R32, RZ, RZ, R29 ;  /* 0x000000ffff207224 */ /* 0x000fe200078e001d */
[----:B------:R-:W-:-:S02]  /*0e90*/  MOV R29, R27 ;  /* 0x0000001b001d7202 */ /* 0x000fc40000000f00 */
[----:B------:R-:W-:Y:S02]  /*0ea0*/  DSETP.LEU.OR P0, PT, R20, R34, !P0 ;  /* 0x000000221400722a */ /* 0x000fe4000470b400 */
[----:B------:R-:W-:Y:S02]  /*0eb0*/  FSEL R3, R3, R32, P3 ;  /* 0x0000002003037208 */ /* 0x000fe40001800000 */
        /* <DEDUP_REMOVED lines=11> */
[----:B------:R-:W-:Y:S04]  /*0f70*/  @!P0 STG.E.64 desc[UR24][R16.64], R24 ;  /* 0x0000001810008986 */ /* 0x000fe8000c101b18 */
[----:B------:R-:W2:Y:S04]  /*0f80*/  @!P0 LDG.E.64 R26, desc[UR24][R22.64+0x8] ;  /* 0x00000818161a8981 */ /* 0x000ea8000c1e1b00 */
[----:B------:R-:W2:Y:S01]  /*0f90*/  @!P0 LDG.E.64 R28, desc[UR24][R14.64] ;  /* 0x000000180e1c8981 */ /* 0x000ea2000c1e1b00 */
[----:B------:R-:W-:Y:S01]  /*0fa0*/  UIADD3 UR17, UPT, UPT, UR17, 0x4, URZ ;  /* 0x0000000411117890 */ /* 0x000fe2000fffe0ff */
[----:B------:R-:W-:-:S02]  /*0fb0*/  IADD3 R3, P2, PT, R22, 0x20, RZ ;  /* 0x0000002016037810 */ /* 0x000fc40007f5e0ff */
[----:B------:R-:W-:Y:S01]  /*0fc0*/  IADD3 R8, P3, PT, R8, 0x20, RZ ;  /* 0x0000002008087810 */ /* 0x000fe20007f7e0ff */
[----:B------:R-:W-:Y:S01]  /*0fd0*/  UISETP.NE.AND UP1, UPT, UR17, URZ, UPT ;  /* 0x000000ff1100728c */ /* 0x000fe2000bf25270 */
[----:B------:R-:W-:-:S03]  /*0fe0*/  IADD3 R6, P1, PT, R6, 0x20, RZ ;  /* 0x0000002006067810 */ /* 0x000fc60007f3e0ff */
[----:B------:R-:W-:Y:S01]  /*0ff0*/  IMAD.X R9, RZ, RZ, R9, P3 ;  /* 0x000000ffff097224 */ /* 0x000fe200018e0609 */
[----:B------:R-:W-:Y:S01]  /*1000*/  IADD3.X R7, PT, PT, RZ, R7, RZ, P1, !PT ;  /* 0x00000007ff077210 */ /* 0x000fe20000ffe4ff */
[----:B--2---:R-:W-:Y:S01]  /*1010*/  @!P0 DFMA R28, R26, R30, R28 ;  /* 0x0000001e1a1c822b */ /* 0x004fe2000000001c */
[----:B------:R-:W-:Y:S01]  /*1020*/  IADD3 R27, P4, PT, R12, 0x20, RZ ;  /* 0x000000200c1b7810 */ /* 0x000fe20007f9e0ff */
[----:B------:R-:W-:-:S05]  /*1030*/  IMAD.X R26, RZ, RZ, R23, P2 ;  /* 0x000000ffff1a7224 */ /* 0x000fca00010e0617 */
[----:B------:R0:W-:Y:S01]  /*1040*/  @!P0 STG.E.64 desc[UR24][R14.64], R28 ;  /* 0x0000001c0e008986 */ /* 0x0001e2000c101b18 */
[----:B------:R-:W-:-:S05]  /*1050*/  IADD3 R4, P0, PT, R4, 0x20, RZ ;  /* 0x0000002004047810 */ /* 0x000fca0007f1e0ff */
[----:B------:R-:W-:Y:S01]  /*1060*/  IMAD.X R5, RZ, RZ, R5, P0 ;  /* 0x000000ffff057224 */ /* 0x000fe200000e0605 */
[----:B------:R-:W-:-:S05]  /*1070*/  IADD3 R10, P0, PT, R10, 0x20, RZ ;  /* 0x000000200a0a7810 */ /* 0x000fca0007f1e0ff */
[----:B------:R-:W-:Y:S02]  /*1080*/  IMAD.X R11, RZ, RZ, R11, P0 ;  /* 0x000000ffff0b7224 */ /* 0x000fe400000e060b */
[----:B0-----:R-:W-:Y:S01]  /*1090*/  IMAD.X R28, RZ, RZ, R13, P4 ;  /* 0x000000ffff1c7224 */ /* 0x001fe200020e060d */
[----:B------:R-:W-:Y:S06]  /*10a0*/  BRA.U UP1, `(.L_x_2) ;  /* 0xfffffff101c07547 */ /* 0x000fec000b83ffff */
.L_x_1:
[----:B------:R-:W-:Y:S05]  /*10b0*/  BRA.U !UP0, `(.L_x_0) ;  /* 0x0000000908c87547 */ /* 0x000fea000b800000 */
[----:B------:R-:W-:-:S09]  /*10c0*/  UISETP.NE.AND UP0, UPT, UR34, 0x1, UPT ;  /* 0x000000012200788c */ /* 0x000fd2000bf05270 */
[----:B------:R-:W-:Y:S05]  /*10d0*/  BRA.U !UP0, `(.L_x_3) ;  /* 0x0000000508b87547 */ /* 0x000fea000b800000 */
[----:B------:R-:W0:Y:S08]  /*10e0*/  LDC.64 R10, c[0x0][0x3f0] ;  /* 0x0000fc00ff0a7b82 */ /* 0x000e300000000a00 */
[----:B------:R-:W1:Y:S08]  /*10f0*/  LDC.64 R8, c[0x0][0x400] ;  /* 0x00010000ff087b82 */ /* 0x000e700000000a00 */
[----:B------:R-:W2:Y:S08]  /*1100*/  LDC.64 R6, c[0x0][0x3e8] ;  /* 0x0000fa00ff067b82 */ /* 0x000eb00000000a00 */
[----:B------:R-:W3:Y:S01]  /*1110*/  LDC.64 R4, c[0x0][0x3f8] ;  /* 0x0000fe00ff047b82 */ /* 0x000ee20000000a00 */
[----:B0-----:R-:W-:-:S05]  /*1120*/  IMAD.WIDE.U32 R10, R0, 0x8, R10 ;  /* 0x00000008000a7825 */ /* 0x001fca00078e000a */
[----:B------:R-:W4:Y:S01]  /*1130*/  LDG.E.64 R22, desc[UR24][R10.64] ;  /* 0x000000180a167981 */ /* 0x000f22000c1e1b00 */
[----:B-1----:R-:W-:-:S05]  /*1140*/  IMAD.WIDE.U32 R8, R0, 0x8, R8 ;  /* 0x0000000800087825 */ /* 0x002fca00078e0008 */
[----:B------:R-:W4:Y:S01]  /*1150*/  LDG.E.64 R12, desc[UR24][R8.64] ;  /* 0x00000018080c7981 */ /* 0x000f22000c1e1b00 */
[----:B--2---:R-:W-:-:S05]  /*1160*/  IMAD.WIDE.U32 R6, R0, 0x8, R6 ;  /* 0x0000000800067825 */ /* 0x004fca00078e0006 */
[----:B------:R-:W2:Y:S01]  /*1170*/  LDG.E.64 R26, desc[UR24][R6.64] ;  /* 0x00000018061a7981 */ /* 0x000ea2000c1e1b00 */
[----:B---3--:R-:W-:-:S05]  /*1180*/  IMAD.WIDE.U32 R4, R0, 0x8, R4 ;  /* 0x0000000800047825 */ /* 0x008fca00078e0004 */
[----:B------:R-:W2:Y:S01]  /*1190*/  LDG.E.64 R24, desc[UR24][R4.64] ;  /* 0x0000001804187981 */ /* 0x000ea2000c1e1b00 */
[----:B----4-:R-:W-:Y:S01]  /*11a0*/  IMAD.MOV.U32 R3, RZ, RZ, R23 ;  /* 0x000000ffff037224 */ /* 0x010fe200078e0017 */
[----:B------:R-:W-:Y:S01]  /*11b0*/  DSETP.MIN.AND P0, P3, R22, R12, PT ;  /* 0x0000000c1600722a */ /* 0x000fe20003b00000 */
[----:B------:R-:W-:Y:S02]  /*11c0*/  IMAD.MOV.U32 R30, RZ, RZ, R13 ;  /* 0x000000ffff1e7224 */ /* 0x000fe400078e000d */
[----:B------:R-:W-:-:S03]  /*11d0*/  IMAD.MOV.U32 R28, RZ, RZ, R12 ;  /* 0x000000ffff1c7224 */ /* 0x000fc600078e000c */
[----:B------:R-:W-:Y:S02]  /*11e0*/  FSEL R29, R3, R30, P0 ;  /* 0x0000001e031d7208 */ /* 0x000fe40000000000 */
[----:B------:R-:W-:Y:S01]  /*11f0*/  MOV R3, R22 ;  /* 0x0000001600037202 */ /* 0x000fe20000000f00 */
[----:B--2---:R-:W-:-:S03]  /*1200*/  DSETP.MIN.AND P1, P2, R26, R24, PT ;  /* 0x000000181a00722a */ /* 0x004fc60003a20000 */
[----:B------:R-:W-:Y:S01]  /*1210*/  SEL R28, R3, R28, P0 ;  /* 0x0000001c031c7207 */ /* 0x000fe20000000000 */
[----:B------:R-:W-:Y:S01]  /*1220*/  IMAD.MOV.U32 R3, RZ, RZ, R27 ;  /* 0x000000ffff037224 */ /* 0x000fe200078e001b */
[----:B------:R-:W-:Y:S01]  /*1230*/  @P3 LOP3.LUT R29, R30, 0x80000, RZ, 0xfc, !PT ;  /* 0x000800001e1d3812 */ /* 0x000fe200078efcff */
[----:B------:R-:W-:Y:S01]  /*1240*/  IMAD.MOV.U32 R30, RZ, RZ, R25 ;  /* 0x000000ffff1e7224 */ /* 0x000fe200078e0019 */
[----:B------:R-:W-:-:S04]  /*1250*/  DSETP.MAX.AND P3, P4, R26, R24, PT ;  /* 0x000000181a00722a */ /* 0x000fc80003c6f000 */
[----:B------:R-:W-:Y:S01]  /*1260*/  FSEL R31, R3, R30, P1 ;  /* 0x0000001e031f7208 */ /* 0x000fe20000800000 */
[----:B-----5:R-:W-:Y:S01]  /*1270*/  DSETP.GT.AND P0, PT, R18, R28, PT ;  /* 0x0000001c1200722a */ /* 0x020fe20003f04000 */
[----:B------:R-:W-:Y:S02]  /*1280*/  IMAD.MOV.U32 R3, RZ, RZ, R26 ;  /* 0x000000ffff037224 */ /* 0x000fe400078e001a */
[----:B------:R-:W-:Y:S01]  /*1290*/  IMAD.MOV.U32 R28, RZ, RZ, R24 ;  /* 0x000000ffff1c7224 */ /* 0x000fe200078e0018 */
[----:B------:R-:W-:-:S04]  /*12a0*/  @P2 LOP3.LUT R31, R30, 0x80000, RZ, 0xfc, !PT ;  /* 0x000800001e1f2812 */ /* 0x000fc800078efcff */
[----:B------:R-:W-:Y:S01]  /*12b0*/  SEL R28, R3, R28, P1 ;  /* 0x0000001c031c7207 */ /* 0x000fe20000800000 */
[----:B------:R-:W-:Y:S01]  /*12c0*/  DSETP.MAX.AND P1, P2, R22, R12, PT ;  /* 0x0000000c1600722a */ /* 0x000fe20003a2f000 */
[----:B------:R-:W-:Y:S01]  /*12d0*/  IMAD.MOV.U32 R29, RZ, RZ, R31 ;  /* 0x000000ffff1d7224 */ /* 0x000fe200078e001f */
[----:B------:R-:W-:Y:S01]  /*12e0*/  MOV R3, R27 ;  /* 0x0000001b00037202 */ /* 0x000fe20000000f00 */
[----:B------:R-:W-:Y:S01]  /*12f0*/  IMAD.MOV.U32 R25, RZ, RZ, R23 ;  /* 0x000000ffff197224 */ /* 0x000fe200078e0017 */
[----:B------:R-:W-:Y:S02]  /*1300*/  SEL R24, R26, R24, P3 ;  /* 0x000000181a187207 */ /* 0x000fe40001800000 */
[----:B------:R-:W-:Y:S01]  /*1310*/  FSEL R3, R3, R30, P3 ;  /* 0x0000001e03037208 */ /* 0x000fe20001800000 */
[----:B------:R-:W-:Y:S01]  /*1320*/  DSETP.LEU.OR P0, PT, R20, R28, !P0 ;  /* 0x0000001c1400722a */ /* 0x000fe2000470b400 */
[----:B------:R-:W-:Y:S01]  /*1330*/  @P4 LOP3.LUT R3, R30, 0x80000, RZ, 0xfc, !PT ;  /* 0x000800001e034812 */ /* 0x000fe200078efcff */
[----:B------:R-:W-:Y:S01]  /*1340*/  IMAD.MOV.U32 R28, RZ, RZ, R13 ;  /* 0x000000ffff1c7224 */ /* 0x000fe200078e000d */
[----:B------:R-:W0:Y:S04]  /*1350*/  LDC.64 R26, c[0x0][0x408] ;  /* 0x00010200ff1a7b82 */ /* 0x000e280000000a00 */
[----:B------:R-:W-:Y:S01]  /*1360*/  FSEL R29, R25, R28, P1 ;  /* 0x0000001c191d7208 */ /* 0x000fe20000800000 */
[----:B------:R-:W-:Y:S01]  /*1370*/  IMAD.MOV.U32 R25, RZ, RZ, R3 ;  /* 0x000000ffff197224 */ /* 0x000fe200078e0003 */
[----:B------:R-:W-:-:S02]  /*1380*/  @P2 LOP3.LUT R29, R28, 0x80000, RZ, 0xfc, !PT ;  /* 0x000800001c1d2812 */ /* 0x000fc400078efcff */
[----:B------:R-:W-:-:S03]  /*1390*/  SEL R12, R22, R12, P1 ;  /* 0x0000000c160c7207 */ /* 0x000fc60000800000 */
[----:B------:R-:W-:Y:S01]  /*13a0*/  DSETP.GEU.OR P0, PT, R20, R24, P0 ;  /* 0x000000181400722a */ /* 0x000fe2000070e400 */
[----:B------:R-:W-:-:S06]  /*13b0*/  IMAD.MOV.U32 R13, RZ, RZ, R29 ;  /* 0x000000ffff0d7224 */ /* 0x000fcc00078e001d */
[----:B------:R-:W-:Y:S01]  /*13c0*/  DSETP.GEU.OR P0, PT, R18, R12, P0 ;  /* 0x0000000c1200722a */ /* 0x000fe2000070e400 */
[C---:B0-----:R-:W-:Y:S02]  /*13d0*/  IMAD.WIDE.U32 R12, R0.reuse, 0x8, R26 ;  /* 0x00000008000c7825 */ /* 0x041fe400078e001a */
[----:B------:R-:W0:Y:S11]  /*13e0*/  LDC.64 R26, c[0x0][0x410] ;  /* 0x00010400ff1a7b82 */ /* 0x000e360000000a00 */
[----:B------:R-:W2:Y:S01]  /*13f0*/  @!P0 LDG.E.64 R24, desc[UR24][R16.64] ;  /* 0x0000001810188981 */ /* 0x000ea2000c1e1b00 */
[----:B------:R-:W2:Y:S03]  /*1400*/  @!P0 LDC.64 R30, c[0x0][0x418] ;  /* 0x00010600ff1e8b82 */ /* 0x000ea60000000a00 */
[----:B------:R-:W2:Y:S02]  /*1410*/  @!P0 LDG.E.64 R22, desc[UR24][R12.64] ;  /* 0x000000180c168981 */ /* 0x000ea4000c1e1b00 */
[----:B--2---:R-:W-:Y:S01]  /*1420*/  @!P0 DFMA R24, R22, R30, R24 ;  /* 0x0000001e1618822b */ /* 0x004fe20000000018 */
[----:B0-----:R-:W-:-:S06]  /*1430*/  IMAD.WIDE.U32 R22, R0, 0x8, R26 ;  /* 0x0000000800167825 */ /* 0x001fcc00078e001a */
        /* <DEDUP_REMOVED lines=9> */
[----:B------:R-:W-:Y:S01]  /*14d0*/  BSSY.RECONVERGENT B0, `(.L_x_4) ;  /* 0x000002d000007945 */ /* 0x000fe20003800200 */
[----:B--2---:R-:W-:Y:S01]  /*14e0*/  MOV R3, R11 ;  /* 0x0000000b00037202 */ /* 0x004fe20000000f00 */
[----:B---3--:R-:W-:Y:S01]  /*14f0*/  DSETP.MIN.AND P2, P3, R10, R8, PT ;  /* 0x000000080a00722a */ /* 0x008fe20003b40000 */
[----:B------:R-:W-:-:S02]  /*1500*/  IMAD.MOV.U32 R28, RZ, RZ, R9 ;  /* 0x000000ffff1c7224 */ /* 0x000fc400078e0009 */
[----:B0-----:R-:W-:-:S03]  /*1510*/  IMAD.MOV.U32 R24, RZ, RZ, R8 ;  /* 0x000000ffff187224 */ /* 0x001fc600078e0008 */
[----:B------:R-:W-:Y:S01]  /*1520*/  FSEL R29, R3, R28, P2 ;  /* 0x0000001c031d7208 */ /* 0x000fe20001000000 */
[----:B------:R-:W-:Y:S01]  /*1530*/  IMAD.MOV.U32 R3, RZ, RZ, R10 ;  /* 0x000000ffff037224 */ /* 0x000fe200078e000a */
[----:B----4-:R-:W-:-:S04]  /*1540*/  DSETP.MIN.AND P0, P1, R6, R4, PT ;  /* 0x000000040600722a */ /* 0x010fc80003900000 */
[----:B-1----:R-:W-:Y:S01]  /*1550*/  SEL R26, R3, R24, P2 ;  /* 0x00000018031a7207 */ /* 0x002fe20001000000 */
[----:B------:R-:W-:Y:S01]  /*1560*/  IMAD.MOV.U32 R3, RZ, RZ, R7 ;  /* 0x000000ffff037224 */ /* 0x000fe200078e0007 */
[----:B------:R-:W-:Y:S01]  /*1570*/  @P3 LOP3.LUT R29, R28, 0x80000, RZ, 0xfc, !PT ;  /* 0x000800001c1d3812 */ /* 0x000fe200078efcff */
[----:B------:R-:W-:Y:S01]  /*1580*/  IMAD.MOV.U32 R28, RZ, RZ, R5 ;  /* 0x000000ffff1c7224 */ /* 0x000fe200078e0005 */
[----:B------:R-:W-:Y:S01]  /*1590*/  DSETP.MAX.AND P3, P4, R6, R4, PT ;  /* 0x000000040600722a */ /* 0x000fe20003c6f000 */
[----:B------:R-:W-:Y:S02]  /*15a0*/  IMAD.MOV.U32 R24, RZ, RZ, R4 ;  /* 0x000000ffff187224 */ /* 0x000fe400078e0004 */
[----:B------:R-:W-:Y:S01]  /*15b0*/  IMAD.MOV.U32 R27, RZ, RZ, R29 ;  /* 0x000000ffff1b7224 */ /* 0x000fe200078e001d */
[----:B------:R-:W-:Y:S02]  /*15c0*/  FSEL R25, R3, R28, P0 ;  /* 0x0000001c03197208 */ /* 0x000fe40000000000 */
[----:B------:R-:W-:-:S02]  /*15d0*/  MOV R3, R6 ;  /* 0x0000000600037202 */ /* 0x000fc40000000f00 */
[----:B------:R-:W-:Y:S02]  /*15e0*/  @P1 LOP3.LUT R25, R28, 0x80000, RZ, 0xfc, !PT ;  /* 0x000800001c191812 */ /* 0x000fe400078efcff */
[----:B------:R-:W-:Y:S01]  /*15f0*/  SEL R24, R3, R24, P0 ;  /* 0x0000001803187207 */ /* 0x000fe20000000000 */
[----:B------:R-:W-:Y:S01]  /*1600*/  DSETP.GT.AND P0, PT, R18, R26, PT ;  /* 0x0000001a1200722a */ /* 0x000fe20003f04000 */
[----:B------:R-:W-:Y:S02]  /*1610*/  IMAD.MOV.U32 R3, RZ, RZ, R7 ;  /* 0x000000ffff037224 */ /* 0x000fe400078e0007 */
[----:B------:R-:W-:Y:S01]  /*1620*/  IMAD.MOV.U32 R26, RZ, RZ, R5 ;  /* 0x000000ffff1a7224 */ /* 0x000fe200078e0005 */
[----:B------:R-:W-:Y:S01]  /*1630*/  DSETP.MAX.AND P1, P2, R10, R8, PT ;  /* 0x000000080a00722a */ /* 0x000fe20003a2f000 */
[----:B------:R-:W-:Y:S01]  /*1640*/  IMAD.MOV.U32 R5, RZ, RZ, R11 ;  /* 0x000000ffff057224 */ /* 0x000fe200078e000b */
[----:B------:R-:W-:Y:S02]  /*1650*/  DSETP.LEU.OR P0, PT, R20, R24, !P0 ;  /* 0x000000181400722a */ /* 0x000fe4000470b400 */
[----:B------:R-:W-:-:S02]  /*1660*/  FSEL R3, R3, R26, P3 ;  /* 0x0000001a03037208 */ /* 0x000fc40001800000 */
[----:B------:R-:W-:Y:S02]  /*1670*/  @P4 LOP3.LUT R3, R26, 0x80000, RZ, 0xfc, !PT ;  /* 0x000800001a034812 */ /* 0x000fe400078efcff */
[----:B------:R-:W-:Y:S02]  /*1680*/  MOV R24, R9 ;  /* 0x0000000900187202 */ /* 0x000fe40000000f00 */
[----:B------:R-:W-:Y:S02]  /*1690*/  SEL R4, R6, R4, P3 ;  /* 0x0000000406047207 */ /* 0x000fe40001800000 */
[----:B------:R-:W-:Y:S01]  /*16a0*/  FSEL R7, R5, R24, P1 ;  /* 0x0000001805077208 */ /* 0x000fe20000800000 */
[----:B------:R-:W-:Y:S01]  /*16b0*/  IMAD.MOV.U32 R5, RZ, RZ, R3 ;  /* 0x000000ffff057224 */ /* 0x000fe200078e0003 */
[----:B------:R-:W-:Y:S02]  /*16c0*/  SEL R6, R10, R8, P1 ;  /* 0x000000080a067207 */ /* 0x000fe40000800000 */
[----:B------:R-:W-:-:S03]  /*16d0*/  @P2 LOP3.LUT R7, R24, 0x80000, RZ, 0xfc, !PT ;  /* 0x0008000018072812 */ /* 0x000fc600078efcff */
[----:B------:R-:W-:-:S06]  /*16e0*/  DSETP.GEU.OR P0, PT, R20, R4, P0 ;  /* 0x000000041400722a */ /* 0x000fcc000070e400 */
[----:B------:R-:W-:-:S14]  /*16f0*/  DSETP.GEU.OR P0, PT, R18, R6, P0 ;  /* 0x000000061200722a */ /* 0x000fdc000070e400 */
[----:B------:R-:W-:Y:S05]  /*1700*/  @P0 BRA `(.L_x_5) ;  /* 0x0000000000240947 */ /* 0x000fea0003800000 */
[----:B------:R-:W2:Y:S01]  /*1710*/  LDG.E.64 R12, desc[UR24][R12.64+0x8] ;  /* 0x000008180c0c7981 */ /* 0x000ea2000c1e1b00 */
[----:B------:R-:W2:Y:S03]  /*1720*/  LDCU.64 UR4, c[0x0][0x418] ;  /* 0x00008300ff0477ac */ /* 0x000ea60008000a00 */
[----:B------:R-:W2:Y:S02]  /*1730*/  LDG.E.64 R4, desc[UR24][R16.64] ;  /* 0x0000001810047981 */ /* 0x000ea4000c1e1b00 */
[----:B--2---:R-:W-:-:S07]  /*1740*/  DFMA R4, R12, UR4, R4 ;  /* 0x000000040c047c2b */ /* 0x004fce0008000004 */
[----:B------:R0:W-:Y:S04]  /*1750*/  STG.E.64 desc[UR24][R16.64], R4 ;  /* 0x0000000410007986 */ /* 0x0001e8000c101b18 */
[----:B------:R-:W2:Y:S04]  /*1760*/  LDG.E.64 R22, desc[UR24][R22.64+0x8] ;  /* 0x0000081816167981 */ /* 0x000ea8000c1e1b00 */
[----:B------:R-:W2:Y:S02]  /*1770*/  LDG.E.64 R6, desc[UR24][R14.64] ;  /* 0x000000180e067981 */ /* 0x000ea4000c1e1b00 */
[----:B--2---:R-:W-:-:S07]  /*1780*/  DFMA R6, R22, UR4, R6 ;  /* 0x0000000416067c2b */ /* 0x004fce0008000006 */
[----:B------:R0:W-:Y:S04]  /*1790*/  STG.E.64 desc[UR24][R14.64], R6 ;  /* 0x000000060e007986 */ /* 0x0001e8000c101b18 */
.L_x_5:
[----:B------:R-:W-:Y:S05]  /*17a0*/  BSYNC.RECONVERGENT B0 ;  /* 0x0000000000007941 */ /* 0x000fea0003800200 */
.L_x_4:
[----:B------:R-:W-:-:S07]  /*17b0*/  VIADD R0, R0, 0x2 ;  /* 0x0000000200007836 */ /* 0x000fce0000000000 */
.L_x_3:
[----:B------:R-:W1:Y:S02]  /*17c0*/  LDCU UR4, c[0x0][0x3e0] ;  /* 0x00007c00ff0477ac */ /* 0x000e640008000800 */
[----:B-1----:R-:W-:-:S04]  /*17d0*/  ULOP3.LUT UR4, UR4, 0x1, URZ, 0xc0, !UPT ;  /* 0x0000000104047892 */ /* 0x002fc8000f8ec0ff */
[----:B------:R-:W-:-:S09]  /*17e0*/  UISETP.NE.U32.AND UP0, UPT, UR4, 0x1, UPT ;  /* 0x000000010400788c */ /* 0x000fd2000bf05070 */
[----:B------:R-:W-:Y:S05]  /*17f0*/  BRA.U UP0, `(.L_x_0) ;  /* 0x0000000100f87547 */ /* 0x000fea000b800000 */
[----:B0-----:R-:W0:Y:S08]  /*1800*/  LDC.64 R4, c[0x0][0x3f0] ;  /* 0x0000fc00ff047b82 */ /* 0x001e300000000a00 */
[----:B------:R-:W1:Y:S08]  /*1810*/  LDC.64 R6, c[0x0][0x400] ;  /* 0x00010000ff067b82 */ /* 0x000e700000000a00 */
[----:B------:R-:W2:Y:S08]  /*1820*/  LDC.64 R10, c[0x0][0x3e8] ;  /* 0x0000fa00ff0a7b82 */ /* 0x000eb00000000a00 */
[----:B------:R-:W3:Y:S01]  /*1830*/  LDC.64 R8, c[0x0][0x3f8] ;  /* 0x0000fe00ff087b82 */ /* 0x000ee20000000a00 */
[----:B0-----:R-:W-:-:S06]  /*1840*/  IMAD.WIDE.U32 R4, R0, 0x8, R4 ;  /* 0x0000000800047825 */ /* 0x001fcc00078e0004 */
[----:B------:R-:W4:Y:S01]  /*1850*/  LDG.E.64 R4, desc[UR24][R4.64] ;  /* 0x0000001804047981 */ /* 0x000f22000c1e1b00 */
[----:B-1----:R-:W-:-:S06]  /*1860*/  IMAD.WIDE.U32 R6, R0, 0x8, R6 ;  /* 0x0000000800067825 */ /* 0x002fcc00078e0006 */
[----:B------:R-:W4:Y:S01]  /*1870*/  LDG.E.64 R6, desc[UR24][R6.64] ;  /* 0x0000001806067981 */ /* 0x000f22000c1e1b00 */
[----:B--2---:R-:W-:-:S06]  /*1880*/  IMAD.WIDE.U32 R10, R0, 0x8, R10 ;  /* 0x00000008000a7825 */ /* 0x004fcc00078e000a */
[----:B------:R-:W2:Y:S01]  /*1890*/  LDG.E.64 R10, desc[UR24][R10.64] ;  /* 0x000000180a0a7981 */ /* 0x000ea2000c1e1b00 */
[----:B---3--:R-:W-:-:S06]  /*18a0*/  IMAD.WIDE.U32 R8, R0, 0x8, R8 ;  /* 0x0000000800087825 */ /* 0x008fcc00078e0008 */
[----:B------:R-:W2:Y:S01]  /*18b0*/  LDG.E.64 R8, desc[UR24][R8.64] ;  /* 0x0000001808087981 */ /* 0x000ea2000c1e1b00 */
[----:B------:R-:W-:Y:S01]  /*18c0*/  BSSY.RECONVERGENT B0, `(.L_x_0) ;  /* 0x0000031000007945 */ /* 0x000fe20003800200 */
[----:B----4-:R-:W-:Y:S01]  /*18d0*/  IMAD.MOV.U32 R3, RZ, RZ, R5 ;  /* 0x000000ffff037224 */ /* 0x010fe200078e0005 */
[----:B------:R-:W-:Y:S01]  /*18e0*/  DSETP.MIN.AND P2, P3, R4, R6, PT ;  /* 0x000000060400722a */ /* 0x000fe20003b40000 */
[----:B------:R-:W-:Y:S01]  /*18f0*/  IMAD.MOV.U32 R24, RZ, RZ, R7 ;  /* 0x000000ffff187224 */ /* 0x000fe200078e0007 */
[----:B------:R-:W-:-:S04]  /*1900*/  MOV R12, R6 ;  /* 0x00000006000c7202 */ /* 0x000fc80000000f00 */
[----:B------:R-:W-:Y:S01]  /*1910*/  FSEL R23, R3, R24, P2 ;  /* 0x0000001803177208 */ /* 0x000fe20001000000 */
[----:B------:R-:W-:-:S05]  /*1920*/  IMAD.MOV.U32 R3, RZ, RZ, R4 ;  /* 0x000000ffff037224 */ /* 0x000fca00078e0004 */
[----:B------:R-:W-:Y:S01]  /*1930*/  SEL R22, R3, R12, P2 ;  /* 0x0000000c03167207 */ /* 0x000fe20001000000 */
[C-C-:B--2---:R-:W-:Y:S01]  /*1940*/  DSETP.MIN.AND P0, P1, R10.reuse, R8.reuse, PT ;  /* 0x000000080a00722a */ /* 0x144fe20003900000 */
[----:B------:R-:W-:Y:S01]  /*1950*/  @P3 LOP3.LUT R23, R24, 0x80000, RZ, 0xfc, !PT ;  /* 0x0008000018173812 */ /* 0x000fe200078efcff */
[----:B------:R-:W-:Y:S02]  /*1960*/  IMAD.MOV.U32 R3, RZ, RZ, R11 ;  /* 0x000000ffff037224 */ /* 0x000fe400078e000b */
[----:B------:R-:W-:Y:S01]  /*1970*/  IMAD.MOV.U32 R24, RZ, RZ, R9 ;  /* 0x000000ffff187224 */ /* 0x000fe200078e0009 */
[----:B------:R-:W-:Y:S01]  /*1980*/  DSETP.MAX.AND P3, P4, R10, R8, PT ;  /* 0x000000080a00722a */ /* 0x000fe20003c6f000 */
[----:B------:R-:W-:-:S03]  /*1990*/  IMAD.MOV.U32 R12, RZ, RZ, R8 ;  /* 0x000000ffff0c7224 */ /* 0x000fc600078e0008 */
[----:B------:R-:W-:Y:S01]  /*19a0*/  FSEL R13, R3, R24, P0 ;  /* 0x00000018030d7208 */ /* 0x000fe20000000000 */
[----:B------:R-:W-:-:S04]  /*19b0*/  IMAD.MOV.U32 R3, RZ, RZ, R10 ;  /* 0x000000ffff037224 */ /* 0x000fc800078e000a */
[----:B------:R-:W-:Y:S01]  /*19c0*/  @P1 LOP3.LUT R13, R24, 0x80000, RZ, 0xfc, !PT ;  /* 0x00080000180d1812 */ /* 0x000fe200078efcff */
[----:B------:R-:W-:Y:S01]  /*19d0*/  DSETP.MAX.AND P1, P2, R4, R6, PT ;  /* 0x000000060400722a */ /* 0x000fe20003a2f000 */
[----:B------:R-:W-:Y:S01]  /*19e0*/  SEL R12, R3, R12, P0 ;  /* 0x0000000c030c7207 */ /* 0x000fe20000000000 */
[----:B-----5:R-:W-:Y:S01]  /*19f0*/  DSETP.GT.AND P0, PT, R18, R22, PT ;  /* 0x000000161200722a */ /* 0x020fe20003f04000 */
[----:B------:R-:W-:Y:S01]  /*1a00*/  IMAD.MOV.U32 R3, RZ, RZ, R11 ;  /* 0x000000ffff037224 */ /* 0x000fe200078e000b */
[----:B------:R-:W-:Y:S01]  /*1a10*/  MOV R22, R9 ;  /* 0x0000000900167202 */ /* 0x000fe20000000f00 */
[----:B------:R-:W-:Y:S01]  /*1a20*/  IMAD.MOV.U32 R9, RZ, RZ, R5 ;  /* 0x000000ffff097224 */ /* 0x000fe200078e0005 */
[----:B------:R-:W-:Y:S01]  /*1a30*/  SEL R8, R10, R8, P3 ;  /* 0x000000080a087207 */ /* 0x000fe20001800000 */
[----:B------:R-:W-:Y:S01]  /*1a40*/  IMAD.MOV.U32 R10, RZ, RZ, R7 ;  /* 0x000000ffff0a7224 */ /* 0x000fe200078e0007 */
[----:B------:R-:W-:Y:S02]  /*1a50*/  FSEL R3, R3, R22, P3 ;  /* 0x0000001603037208 */ /* 0x000fe40001800000 */
[----:B------:R-:W-:Y:S01]  /*1a60*/  @P4 LOP3.LUT R3, R22, 0x80000, RZ, 0xfc, !PT ;  /* 0x0008000016034812 */ /* 0x000fe200078efcff */
[----:B------:R-:W-:Y:S01]  /*1a70*/  DSETP.LEU.OR P0, PT, R20, R12, !P0 ;  /* 0x0000000c1400722a */ /* 0x000fe2000470b400 */
[----:B------:R-:W-:-:S02]  /*1a80*/  FSEL R11, R9, R10, P1 ;  /* 0x0000000a090b7208 */ /* 0x000fc40000800000 */
[----:B------:R-:W-:Y:S01]  /*1a90*/  @P2 LOP3.LUT R11, R10, 0x80000, RZ, 0xfc, !PT ;  /* 0x000800000a0b2812 */ /* 0x000fe200078efcff */
[----:B------:R-:W-:Y:S01]  /*1aa0*/  IMAD.MOV.U32 R9, RZ, RZ, R3 ;  /* 0x000000ffff097224 */ /* 0x000fe200078e0003 */
[----:B------:R-:W-:-:S03]  /*1ab0*/  SEL R4, R4, R6, P1 ;  /* 0x0000000604047207 */ /* 0x000fc60000800000 */
[----:B------:R-:W-:Y:S02]  /*1ac0*/  IMAD.MOV.U32 R5, RZ, RZ, R11 ;  /* 0x000000ffff057224 */ /* 0x000fe400078e000b */
[----:B------:R-:W-:-:S06]  /*1ad0*/  DSETP.GEU.OR P0, PT, R20, R8, P0 ;  /* 0x000000081400722a */ /* 0x000fcc000070e400 */
[----:B------:R-:W-:-:S14]  /*1ae0*/  DSETP.GEU.OR P0, PT, R18, R4, P0 ;  /* 0x000000041200722a */ /* 0x000fdc000070e400 */
[----:B------:R-:W-:Y:S05]  /*1af0*/  @P0 BRA `(.L_x_6) ;  /* 0x0000000000340947 */ /* 0x000fea0003800000 */
[----:B------:R-:W0:Y:S01]  /*1b00*/  LDC.64 R4, c[0x0][0x408] ;  /* 0x00010200ff047b82 */ /* 0x000e220000000a00 */
[----:B------:R-:W2:Y:S07]  /*1b10*/  LDG.E.64 R6, desc[UR24][R16.64] ;  /* 0x0000001810067981 */ /* 0x000eae000c1e1b00 */
[----:B------:R-:W2:Y:S08]  /*1b20*/  LDC.64 R12, c[0x0][0x418] ;  /* 0x00010600ff0c7b82 */ /* 0x000eb00000000a00 */
[----:B------:R-:W1:Y:S01]  /*1b30*/  LDC.64 R8, c[0x0][0x410] ;  /* 0x00010400ff087b82 */ /* 0x000e620000000a00 */
[----:B0-----:R-:W-:-:S06]  /*1b40*/  IMAD.WIDE.U32 R4, R0, 0x8, R4 ;  /* 0x0000000800047825 */ /* 0x001fcc00078e0004 */
[----:B------:R-:W2:Y:S01]  /*1b50*/  LDG.E.64 R4, desc[UR24][R4.64] ;  /* 0x0000001804047981 */ /* 0x000ea2000c1e1b00 */
[----:B-1----:R-:W-:Y:S01]  /*1b60*/  IMAD.WIDE.U32 R8, R0, 0x8, R8 ;  /* 0x0000000800087825 */ /* 0x002fe200078e0008 */
[----:B--2---:R-:W-:-:S07]  /*1b70*/  DFMA R6, R4, R12, R6 ;  /* 0x0000000c0406722b */ /* 0x004fce0000000006 */
[----:B------:R0:W-:Y:S04]  /*1b80*/  STG.E.64 desc[UR24][R16.64], R6 ;  /* 0x0000000610007986 */ /* 0x0001e8000c101b18 */
[----:B------:R-:W2:Y:S04]  /*1b90*/  LDG.E.64 R10, desc[UR24][R14.64] ;  /* 0x000000180e0a7981 */ /* 0x000ea8000c1e1b00 */
[----:B------:R-:W2:Y:S02]  /*1ba0*/  LDG.E.64 R8, desc[UR24][R8.64] ;  /* 0x0000001808087981 */ /* 0x000ea4000c1e1b00 */
[----:B--2---:R-:W-:-:S07]  /*1bb0*/  DFMA R10, R8, R12, R10 ;  /* 0x0000000c080a722b */ /* 0x004fce000000000a */
[----:B------:R0:W-:Y:S04]  /*1bc0*/  STG.E.64 desc[UR24][R14.64], R10 ;  /* 0x0000000a0e007986 */ /* 0x0001e8000c101b18 */
.L_x_6:
[----:B------:R-:W-:Y:S05]  /*1bd0*/  BSYNC.RECONVERGENT B0 ;  /* 0x0000000000007941 */ /* 0x000fea0003800200 */
.L_x_0:
[----:B------:R-:W1:Y:S02]  /*1be0*/  LDCU UR4, c[0x0][0x380] ;  /* 0x00007000ff0477ac */ /* 0x000e640008000800 */
[----:B-1----:R-:W-:-:S09]  /*1bf0*/  UISETP.GE.AND UP0, UPT, UR4, 0x1, UPT ;  /* 0x000000010400788c */ /* 0x002fd2000bf06270 */
[----:B------:R-:W-:Y:S05]  /*1c00*/  BRA.U !UP0, `(.L_x_7) ;  /* 0x0000000d08887547 */ /* 0x000fea000b800000 */
[----:B------:R-:W-:Y:S01]  /*1c10*/  IMAD.MOV R2, RZ, RZ, -R2 ;  /* 0x000000ffff027224 */ /* 0x000fe200078e0a02 */
[----:B------:R-:W1:Y:S01]  /*1c20*/  LDCU.64 UR14, c[0x0][0x418] ;  /* 0x00008300ff0e77ac */ /* 0x000e620008000a00 */
[----:B------:R-:W2:Y:S01]  /*1c30*/  LDCU.64 UR6, c[0x0][0x3a8] ;  /* 0x00007500ff0677ac */ /* 0x000ea20008000a00 */
[----:B------:R-:W3:Y:S01]  /*1c40*/  LDCU.64 UR8, c[0x0][0x3b0] ;  /* 0x00007600ff0877ac */ /* 0x000ee20008000a00 */
[----:B------:R-:W4:Y:S01]  /*1c50*/  LDCU UR5, c[0x0][0x3ac] ;  /* 0x00007580ff0577ac */ /* 0x000f220008000800 */
[----:B------:R-:W-:-:S12]  /*1c60*/  UIADD3 UR4, UPT, UPT, -UR4, URZ, URZ ;  /* 0x000000ff04047290 */ /* 0x000fd8000fffe1ff */
.L_x_24:
[----:B------:R-:W-:Y:S01]  /*1c70*/  ISETP.NE.AND P0, PT, R2, RZ, PT ;  /* 0x000000ff0200720c */ /* 0x000fe20003f05270 */
[----:B------:R-:W-:-:S12]  /*1c80*/  BSSY.RECONVERGENT B0, `(.L_x_8) ;  /* 0x00000ce000007945 */ /* 0x000fd80003800200 */
[----:B------:R-:W-:Y:S05]  /*1c90*/  @!P0 BRA `(.L_x_9) ;  /* 0x0000000c00308947 */ /* 0x000fea0003800000 */
[----:B------:R-:W-:Y:S01]  /*1ca0*/  IMAD.U32 R12, RZ, RZ, UR26 ;  /* 0x0000001aff0c7e24 */ /* 0x000fe2000f8e00ff */
[----:B------:R-:W2:Y:S01]  /*1cb0*/  LDG.E.64 R22, desc[UR24][R14.64] ;  /* 0x000000180e167981 */ /* 0x000ea2000c1e1b00 */
[----:B------:R-:W-:Y:S01]  /*1cc0*/  IMAD.U32 R13, RZ, RZ, UR27 ;  /* 0x0000001bff0d7e24 */ /* 0x000fe2000f8e00ff */
[----:B------:R-:W-:Y:S01]  /*1cd0*/  MOV R42, UR28 ;  /* 0x0000001c002a7c02 */ /* 0x000fe20008000f00 */
[----:B------:R-:W-:Y:S01]  /*1ce0*/  IMAD.U32 R24, RZ, RZ, UR30 ;  /* 0x0000001eff187e24 */ /* 0x000fe2000f8e00ff */
[----:B------:R-:W-:Y:S01]  /*1cf0*/  MOV R26, UR32 ;  /* 0x00000020001a7c02 */ /* 0x000fe20008000f00 */
[----:B------:R-:W-:Y:S01]  /*1d00*/  IMAD.U32 R25, RZ, RZ, UR31 ;  /* 0x0000001fff197e24 */ /* 0x000fe2000f8e00ff */
[----:B0-----:R-:W3:Y:S01]  /*1d10*/  LDG.E.64 R10, desc[UR24][R16.64] ;  /* 0x00000018100a7981 */ /* 0x001ee2000c1e1b00 */
[----:B------:R-:W-:Y:S02]  /*1d20*/  IMAD.U32 R43, RZ, RZ, UR29 ;  /* 0x0000001dff2b7e24 */ /* 0x000fe4000f8e00ff */
[----:B------:R-:W-:Y:S01]  /*1d30*/  IMAD.U32 R27, RZ, RZ, UR33 ;  /* 0x00000021ff1b7e24 */ /* 0x000fe2000f8e00ff */
[----:B------:R-:W4:Y:S04]  /*1d40*/  LDG.E.64 R6, desc[UR24][R24.64] ;  /* 0x0000001818067981 */ /* 0x000f28000c1e1b00 */
[----:B------:R-:W2:Y:S04]  /*1d50*/  LDG.E.64 R12, desc[UR24][R12.64] ;  /* 0x000000180c0c7981 */ /* 0x000ea8000c1e1b00 */
[----:B------:R0:W3:Y:S04]  /*1d60*/  LDG.E.64 R4, desc[UR24][R26.64] ;  /* 0x000000181a047981 */ /* 0x0000e8000c1e1b00 */
[----:B------:R-:W3:Y:S01]  /*1d70*/  LDG.E.64 R42, desc[UR24][R42.64] ;  /* 0x000000182a2a7981 */ /* 0x000ee2000c1e1b00 */
[----:B0-----:R-:W-:-:S02]  /*1d80*/  IMAD.MOV.U32 R26, RZ, RZ, 0x0 ;  /* 0x00000000ff1a7424 */ /* 0x001fc400078e00ff */
[----:B------:R-:W-:Y:S01]  /*1d90*/  IMAD.MOV.U32 R27, RZ, RZ, 0x3fd80000 ;  /* 0x3fd80000ff1b7424 */ /* 0x000fe200078e00ff */
[----:B------:R-:W-:Y:S01]  /*1da0*/  BSSY.RECONVERGENT B1, `(.L_x_10) ;  /* 0x000001e000017945 */ /* 0x000fe20003800200 */
[----:B----45:R-:W-:Y:S02]  /*1db0*/  DADD R8, R18, -R6 ;  /* 0x0000000012087229 */ /* 0x030fe40000000806 */
[----:B--2---:R-:W-:Y:S02]  /*1dc0*/  DADD R22, R22, -R12 ;  /* 0x0000000016167229 */ /* 0x004fe4000000080c */
[----:B---3--:R-:W-:Y:S02]  /*1dd0*/  DADD R4, R20, -R4 ;  /* 0x0000000014047229 */ /* 0x008fe40000000804 */
[----:B------:R-:W-:-:S04]  /*1de0*/  DADD R6, R10, -R42 ;  /* 0x000000000a067229 */ /* 0x000fc8000000082a */
[----:B-1----:R-:W-:-:S04]  /*1df0*/  DFMA R8, R22, UR14, R8 ;  /* 0x0000000e16087c2b */ /* 0x002fc80008000008 */
[----:B------:R-:W-:-:S04]  /*1e00*/  DFMA R6, R6, UR14, R4 ;  /* 0x0000000e06067c2b */ /* 0x000fc80008000004 */
[----:B------:R-:W-:-:S08]  /*1e10*/  DMUL R24, R8, R8 ;  /* 0x0000000808187228 */ /* 0x000fd00000000000 */
[----:B------:R-:W-:-:S06]  /*1e20*/  DFMA R24, R6, R6, R24 ;  /* 0x000000060618722b */ /* 0x000fcc0000000018 */
[----:B------:R-:W0:Y:S04]  /*1e30*/  MUFU.RSQ64H R23, R25 ;  /* 0x0000001900177308 */ /* 0x000e280000001c00 */
[----:B------:R-:W-:-:S06]  /*1e40*/  VIADD R22, R25, 0xfcb00000 ;  /* 0xfcb0000019167836 */ /* 0x000fcc0000000000 */
[----:B0-----:R-:W-:-:S08]  /*1e50*/  DMUL R4, R22, R22 ;  /* 0x0000001616047228 */ /* 0x001fd00000000000 */
[----:B------:R-:W-:-:S08]  /*1e60*/  DFMA R4, R24, -R4, 1 ;  /* 0x3ff000001804742b */ /* 0x000fd00000000804 */
[----:B------:R-:W-:Y:S02]  /*1e70*/  DFMA R26, R4, R26, 0.5 ;  /* 0x3fe00000041a742b */ /* 0x000fe4000000001a */
[----:B------:R-:W-:-:S08]  /*1e80*/  DMUL R4, R22, R4 ;  /* 0x0000000416047228 */ /* 0x000fd00000000000 */
[----:B------:R-:W-:Y:S01]  /*1e90*/  DFMA R30, R26, R4, R22 ;  /* 0x000000041a1e722b */ /* 0x000fe20000000016 */
[----:B------:R-:W-:-:S07]  /*1ea0*/  ISETP.GE.U32.AND P0, PT, R22, 0x7ca00000, PT ;  /* 0x7ca000001600780c */ /* 0x000fce0003f06070 */
[----:B------:R-:W-:Y:S02]  /*1eb0*/  DMUL R28, R24, R30 ;  /* 0x0000001e181c7228 */ /* 0x000fe40000000000 */
[----:B------:R-:W-:Y:S01]  /*1ec0*/  VIADD R27, R31, 0xfff00000 ;  /* 0xfff000001f1b7836 */ /* 0x000fe20000000000 */
[----:B------:R-:W-:-:S05]  /*1ed0*/  MOV R26, R30 ;  /* 0x0000001e001a7202 */ /* 0x000fca0000000f00 */
[----:B------:R-:W-:-:S08]  /*1ee0*/  DFMA R32, R28, -R28, R24 ;  /* 0x8000001c1c20722b */ /* 0x000fd00000000018 */
[----:B------:R-:W-:Y:S01]  /*1ef0*/  DFMA R4, R32, R26, R28 ;  /* 0x0000001a2004722b */ /* 0x000fe2000000001c */
[----:B------:R-:W-:Y:S10]  /*1f00*/  @!P0 BRA `(.L_x_11) ;  /* 0x00000000001c8947 */ /* 0x000ff40003800000 */
[----:B------:R-:W-:Y:S01]  /*1f10*/  IMAD.MOV.U32 R26, RZ, RZ, R30 ;  /* 0x000000ffff1a7224 */ /* 0x000fe200078e001e */
[----:B------:R-:W-:Y:S01]  /*1f20*/  MOV R0, 0x1f60 ;  /* 0x00001f6000007802 */ /* 0x000fe20000000f00 */
[----:B------:R-:W-:Y:S02]  /*1f30*/  IMAD.MOV.U32 R30, RZ, RZ, R32 ;  /* 0x000000ffff1e7224 */ /* 0x000fe400078e0020 */
[----:B------:R-:W-:-:S07]  /*1f40*/  IMAD.MOV.U32 R31, RZ, RZ, R33 ;  /* 0x000000ffff1f7224 */ /* 0x000fce00078e0021 */
[----:B------:R-:W-:Y:S05]  /*1f50*/  CALL.REL.NOINC `($__internal_1_$__cuda_sm20_dsqrt_rn_f64_mediumpath_v1) ;  /* 0x0000001400c07944 */ /* 0x000fea0003c00000 */
[----:B------:R-:W-:Y:S02]  /*1f60*/  IMAD.MOV.U32 R4, RZ, RZ, R26 ;  /* 0x000000ffff047224 */ /* 0x000fe400078e001a */
[----:B------:R-:W-:-:S07]  /*1f70*/  IMAD.MOV.U32 R5, RZ, RZ, R27 ;  /* 0x000000ffff057224 */ /* 0x000fce00078e001b */
.L_x_11:
[----:B------:R-:W-:Y:S05]  /*1f80*/  BSYNC.RECONVERGENT B1 ;  /* 0x0000000000017941 */ /* 0x000fea0003800200 */
.L_x_10:
[----:B------:R-:W-:-:S14]  /*1f90*/  DSETP.GEU.AND P0, PT, R4, UR6, PT ;  /* 0x0000000604007e2a */ /* 0x000fdc000bf0e000 */
[----:B------:R-:W-:Y:S05]  /*1fa0*/  @P0 BRA `(.L_x_9) ;  /* 0x00000008006c0947 */ /* 0x000fea0003800000 */
[----:B------:R-:W-:Y:S01]  /*1fb0*/  DADD R22, -RZ, |R42| ;  /* 0x00000000ff167229 */ /* 0x000fe2000000052a */
[----:B------:R-:W-:Y:S01]  /*1fc0*/  BSSY.RECONVERGENT B1, `(.L_x_12) ;  /* 0x0000005000017945 */ /* 0x000fe20003800200 */
[----:B------:R-:W-:-:S08]  /*1fd0*/  MOV R0, 0x2010 ;  /* 0x0000201000007802 */ /* 0x000fd00000000f00 */
[----:B------:R-:W-:Y:S01]  /*1fe0*/  MOV R30, R22 ;  /* 0x00000016001e7202 */ /* 0x000fe20000000f00 */
[----:B------:R-:W-:-:S07]  /*1ff0*/  IMAD.MOV.U32 R3, RZ, RZ, R23 ;  /* 0x000000ffff037224 */ /* 0x000fce00078e0017 */
[----:B------:R-:W-:Y:S05]  /*2000*/  CALL.REL.NOINC `($updateWithCollision$__internal_accurate_pow) ;  /* 0x00000018003c7944 */ /* 0x000fea0003c00000 */
[----:B------:R-:W-:Y:S05]  /*2010*/  BSYNC.RECONVERGENT B1 ;  /* 0x0000000000017941 */ /* 0x000fea0003800200 */
.L_x_12:
[C---:B------:R-:W-:Y:S02]  /*2020*/  DADD R22, R42.reuse, 2 ;  /* 0x400000002a167429 */ /* 0x040fe40000000000 */
[----:B------:R-:W-:Y:S02]  /*2030*/  DADD R24, -RZ, |R12| ;  /* 0x00000000ff187229 */ /* 0x000fe4000000050c */
[C---:B------:R-:W-:Y:S02]  /*2040*/  DSETP.NEU.AND P0, PT, R42.reuse, RZ, PT ;  /* 0x000000ff2a00722a */ /* 0x040fe40003f0d000 */
[----:B------:R-:W-:-:S04]  /*2050*/  DSETP.NEU.AND P2, PT, R42, 1, PT ;  /* 0x3ff000002a00742a */ /* 0x000fc80003f4d000 */
[----:B------:R-:W-:Y:S02]  /*2060*/  LOP3.LUT R22, R23, 0x7ff00000, RZ, 0xc0, !PT ;  /* 0x7ff0000017167812 */ /* 0x000fe400078ec0ff */
[----:B------:R-:W-:Y:S01]  /*2070*/  FSEL R23, R28, RZ, P0 ;  /* 0x000000ff1c177208 */ /* 0x000fe20000000000 */
[----:B------:R-:W-:Y:S01]  /*2080*/  IMAD.MOV.U32 R30, RZ, RZ, R24 ;  /* 0x000000ffff1e7224 */ /* 0x000fe200078e0018 */
[----:B------:R-:W-:Y:S02]  /*2090*/  ISETP.NE.AND P1, PT, R22, 0x7ff00000, PT ;  /* 0x7ff000001600780c */ /* 0x000fe40003f25270 */
[----:B------:R-:W-:Y:S01]  /*20a0*/  FSEL R22, R3, RZ, P0 ;  /* 0x000000ff03167208 */ /* 0x000fe20000000000 */
[----:B------:R-:W-:-:S10]  /*20b0*/  IMAD.MOV.U32 R3, RZ, RZ, R25 ;  /* 0x000000ffff037224 */ /* 0x000fd400078e0019 */
[----:B------:R-:W-:Y:S05]  /*20c0*/  @P1 BRA `(.L_x_13) ;  /* 0x0000000000181947 */ /* 0x000fea0003800000 */
[----:B------:R-:W-:-:S14]  /*20d0*/  DSETP.NAN.AND P0, PT, R42, R42, PT ;  /* 0x0000002a2a00722a */ /* 0x000fdc0003f08000 */
[----:B------:R-:W-:Y:S01]  /*20e0*/  @P0 DADD R22, R42, 2 ;  /* 0x400000002a160429 */ /* 0x000fe20000000000 */
[----:B------:R-:W-:Y:S10]  /*20f0*/  @P0 BRA `(.L_x_13) ;  /* 0x00000000000c0947 */ /* 0x000ff40003800000 */
[----:B------:R-:W-:-:S14]  /*2100*/  DSETP.NEU.AND P0, PT, |R42|, +INF , PT ;  /* 0x7ff000002a00742a */ /* 0x000fdc0003f0d200 */
[----:B------:R-:W-:Y:S02]  /*2110*/  @!P0 IMAD.MOV.U32 R22, RZ, RZ, 0x0 ;  /* 0x00000000ff168424 */ /* 0x000fe400078e00ff */
[----:B------:R-:W-:-:S07]  /*2120*/  @!P0 IMAD.MOV.U32 R23, RZ, RZ, 0x7ff00000 ;  /* 0x7ff00000ff178424 */ /* 0x000fce00078e00ff */
.L_x_13:
[----:B------:R-:W-:Y:S01]  /*2130*/  BSSY.RECONVERGENT B1, `(.L_x_14) ;  /* 0x0000005000017945 */ /* 0x000fe20003800200 */
[----:B------:R-:W-:Y:S02]  /*2140*/  FSEL R42, R22, RZ, P2 ;  /* 0x000000ff162a7208 */ /* 0x000fe40001000000 */
[----:B------:R-:W-:Y:S02]  /*2150*/  FSEL R43, R23, 1.875, P2 ;  /* 0x3ff00000172b7808 */ /* 0x000fe40001000000 */
[----:B------:R-:W-:-:S07]  /*2160*/  MOV R0, 0x2180 ;  /* 0x0000218000007802 */ /* 0x000fce0000000f00 */
[----:B------:R-:W-:Y:S05]  /*2170*/  CALL.REL.NOINC `($updateWithCollision$__internal_accurate_pow) ;  /* 0x0000001400e07944 */ /* 0x000fea0003c00000 */
[----:B------:R-:W-:Y:S05]  /*2180*/  BSYNC.RECONVERGENT B1 ;  /* 0x0000000000017941 */ /* 0x000fea0003800200 */
.L_x_14:
[C---:B------:R-:W-:Y:S02]  /*2190*/  DADD R22, R12.reuse, 2 ;  /* 0x400000000c167429 */ /* 0x040fe40000000000 */
[C---:B------:R-:W-:Y:S02]  /*21a0*/  DSETP.NEU.AND P0, PT, R12.reuse, RZ, PT ;  /* 0x000000ff0c00722a */ /* 0x040fe40003f0d000 */
[----:B------:R-:W-:-:S06]  /*21b0*/  DSETP.NEU.AND P2, PT, R12, 1, PT ;  /* 0x3ff000000c00742a */ /* 0x000fcc0003f4d000 */
[----:B------:R-:W-:Y:S02]  /*21c0*/  LOP3.LUT R22, R23, 0x7ff00000, RZ, 0xc0, !PT ;  /* 0x7ff0000017167812 */ /* 0x000fe400078ec0ff */
[----:B------:R-:W-:Y:S02]  /*21d0*/  FSEL R23, R28, RZ, P0 ;  /* 0x000000ff1c177208 */ /* 0x000fe40000000000 */
[----:B------:R-:W-:Y:S02]  /*21e0*/  ISETP.NE.AND P1, PT, R22, 0x7ff00000, PT ;  /* 0x7ff000001600780c */ /* 0x000fe40003f25270 */
[----:B------:R-:W-:-:S11]  /*21f0*/  FSEL R22, R3, RZ, P0 ;  /* 0x000000ff03167208 */ /* 0x000fd60000000000 */
[----:B------:R-:W-:Y:S05]  /*2200*/  @P1 BRA `(.L_x_15) ;  /* 0x0000000000181947 */ /* 0x000fea0003800000 */
[----:B------:R-:W-:-:S14]  /*2210*/  DSETP.NAN.AND P0, PT, R12, R12, PT ;  /* 0x0000000c0c00722a */ /* 0x000fdc0003f08000 */
[----:B------:R-:W-:Y:S01]  /*2220*/  @P0 DADD R22, R12, 2 ;  /* 0x400000000c160429 */ /* 0x000fe20000000000 */
[----:B------:R-:W-:Y:S10]  /*2230*/  @P0 BRA `(.L_x_15) ;  /* 0x00000000000c0947 */ /* 0x000ff40003800000 */
[----:B------:R-:W-:-:S14]  /*2240*/  DSETP.NEU.AND P0, PT, |R12|, +INF , PT ;  /* 0x7ff000000c00742a */ /* 0x000fdc0003f0d200 */
[----:B------:R-:W-:Y:S01]  /*2250*/  @!P0 MOV R22, 0x0 ;  /* 0x0000000000168802 */ /* 0x000fe20000000f00 */
[----:B------:R-:W-:-:S07]  /*2260*/  @!P0 IMAD.MOV.U32 R23, RZ, RZ, 0x7ff00000 ;  /* 0x7ff00000ff178424 */ /* 0x000fce00078e00ff */
.L_x_15:
[----:B------:R-:W-:Y:S01]  /*2270*/  FSEL R24, R22, RZ, P2 ;  /* 0x000000ff16187208 */ /* 0x000fe20001000000 */
[----:B------:R-:W-:Y:S01]  /*2280*/  IMAD.MOV.U32 R26, RZ, RZ, 0x0 ;  /* 0x00000000ff1a7424 */ /* 0x000fe200078e00ff */
[----:B------:R-:W-:Y:S01]  /*2290*/  FSEL R25, R23, 1.875, P2 ;  /* 0x3ff0000017197808 */ /* 0x000fe20001000000 */
[----:B------:R-:W-:Y:S01]  /*22a0*/  IMAD.MOV.U32 R27, RZ, RZ, 0x3fd80000 ;  /* 0x3fd80000ff1b7424 */ /* 0x000fe200078e00ff */
[----:B------:R-:W-:Y:S04]  /*22b0*/  BSSY.RECONVERGENT B1, `(.L_x_16) ;  /* 0x0000017000017945 */ /* 0x000fe80003800200 */
[----:B------:R-:W-:-:S06]  /*22c0*/  DADD R24, R42, R24 ;  /* 0x000000002a187229 */ /* 0x000fcc0000000018 */
[----:B------:R-:W0:Y:S04]  /*22d0*/  MUFU.RSQ64H R13, R25 ;  /* 0x00000019000d7308 */ /* 0x000e280000001c00 */
[----:B------:R-:W-:-:S05]  /*22e0*/  VIADD R12, R25, 0xfcb00000 ;  /* 0xfcb00000190c7836 */ /* 0x000fca0000000000 */
[----:B------:R-:W-:Y:S01]  /*22f0*/  ISETP.GE.U32.AND P0, PT, R12, 0x7ca00000, PT ;  /* 0x7ca000000c00780c */ /* 0x000fe20003f06070 */
[----:B0-----:R-:W-:-:S08]  /*2300*/  DMUL R22, R12, R12 ;  /* 0x0000000c0c167228 */ /* 0x001fd00000000000 */
[----:B------:R-:W-:-:S08]  /*2310*/  DFMA R22, R24, -R22, 1 ;  /* 0x3ff000001816742b */ /* 0x000fd00000000816 */
[----:B------:R-:W-:Y:S02]  /*2320*/  DFMA R26, R22, R26, 0.5 ;  /* 0x3fe00000161a742b */ /* 0x000fe4000000001a */
[----:B------:R-:W-:-:S08]  /*2330*/  DMUL R22, R12, R22 ;  /* 0x000000160c167228 */ /* 0x000fd00000000000 */
[----:B------:R-:W-:-:S08]  /*2340*/  DFMA R28, R26, R22, R12 ;  /* 0x000000161a1c722b */ /* 0x000fd0000000000c */
        /* <DEDUP_REMOVED lines=9> */
[----:B------:R-:W-:Y:S02]  /*23e0*/  IMAD.MOV.U32 R29, RZ, RZ, R33 ;  /* 0x000000ffff1d7224 */ /* 0x000fe400078e0021 */
[----:B------:R-:W-:Y:S02]  /*23f0*/  IMAD.MOV.U32 R22, RZ, RZ, R12 ;  /* 0x000000ffff167224 */ /* 0x000fe400078e000c */
[----:B------:R-:W-:-:S07]  /*2400*/  IMAD.MOV.U32 R27, RZ, RZ, R23 ;  /* 0x000000ffff1b7224 */ /* 0x000fce00078e0017 */
[----:B------:R-:W-:Y:S05]  /*2410*/  CALL.REL.NOINC `($__internal_1_$__cuda_sm20_dsqrt_rn_f64_mediumpath_v1) ;  /* 0x0000001000907944 */ /* 0x000fea0003c00000 */
.L_x_17:
[----:B------:R-:W-:Y:S05]  /*2420*/  BSYNC.RECONVERGENT B1 ;  /* 0x0000000000017941 */ /* 0x000fea0003800200 */
.L_x_16:
[----:B------:R-:W0:Y:S01]  /*2430*/  LDC.64 R28, c[0x0][0x3a8] ;  /* 0x0000ea00ff1c7b82 */ /* 0x000e220000000a00 */
[----:B------:R-:W0:Y:S01]  /*2440*/  MUFU.RCP64H R13, UR5 ;  /* 0x00000005000d7d08 */ /* 0x000e220008001800 */
[----:B------:R-:W-:Y:S01]  /*2450*/  MOV R12, 0x1 ;  /* 0x00000001000c7802 */ /* 0x000fe20000000f00 */
[----:B------:R-:W-:Y:S01]  /*2460*/  DMUL R26, R26, UR8 ;  /* 0x000000081a1a7c28 */ /* 0x000fe20008000000 */
[----:B------:R-:W-:Y:S04]  /*2470*/  BSSY.RECONVERGENT B1, `(.L_x_18) ;  /* 0x0000018000017945 */ /* 0x000fe80003800200 */
[----:B0-----:R-:W-:-:S08]  /*2480*/  DFMA R22, R12, -R28, 1 ;  /* 0x3ff000000c16742b */ /* 0x001fd0000000081c */
[----:B------:R-:W-:-:S08]  /*2490*/  DFMA R22, R22, R22, R22 ;  /* 0x000000161616722b */ /* 0x000fd00000000016 */
[----:B------:R-:W-:Y:S02]  /*24a0*/  DFMA R22, R12, R22, R12 ;  /* 0x000000160c16722b */ /* 0x000fe4000000000c */
[----:B------:R-:W-:-:S06]  /*24b0*/  DADD R12, -R4, R28 ;  /* 0x00000000040c7229 */ /* 0x000fcc000000011c */
[----:B------:R-:W-:Y:S02]  /*24c0*/  DFMA R24, R22, -R28, 1 ;  /* 0x3ff000001618742b */ /* 0x000fe4000000081c */
[----:B------:R-:W-:-:S06]  /*24d0*/  DMUL R26, R26, R12 ;  /* 0x0000000c1a1a7228 */ /* 0x000fcc0000000000 */
[----:B------:R-:W-:-:S04]  /*24e0*/  DFMA R24, R22, R24, R22 ;  /* 0x000000181618722b */ /* 0x000fc80000000016 */
[----:B------:R-:W-:-:S04]  /*24f0*/  FSETP.GEU.AND P1, PT, |R27|, 6.5827683646048100446e-37, PT ;  /* 0x036000001b00780b */ /* 0x000fc80003f2e200 */
[----:B------:R-:W-:-:S08]  /*2500*/  DMUL R12, R26, R24 ;  /* 0x000000181a0c7228 */ /* 0x000fd00000000000 */
[----:B------:R-:W-:-:S08]  /*2510*/  DFMA R22, R12, -R28, R26 ;  /* 0x8000001c0c16722b */ /* 0x000fd0000000001a */
[----:B------:R-:W-:-:S10]  /*2520*/  DFMA R24, R24, R22, R12 ;  /* 0x000000161818722b */ /* 0x000fd4000000000c */
[----:B------:R-:W-:-:S05]  /*2530*/  FFMA R0, RZ, UR5, R25 ;  /* 0x00000005ff007c23 */ /* 0x000fca0008000019 */
[----:B------:R-:W-:-:S13]  /*2540*/  FSETP.GT.AND P0, PT, |R0|, 1.469367938527859385e-39, PT ;  /* 0x001000000000780b */ /* 0x000fda0003f04200 */
[----:B------:R-:W-:Y:S05]  /*2550*/  @P0 BRA P1, `(.L_x_19) ;  /* 0x0000000000240947 */ /* 0x000fea0000800000 */
[----:B------:R-:W0:Y:S01]  /*2560*/  LDCU.64 UR10, c[0x0][0x3a8] ;  /* 0x00007500ff0a77ac */ /* 0x000e220008000a00 */
[----:B------:R-:W-:Y:S01]  /*2570*/  IMAD.MOV.U32 R30, RZ, RZ, R26 ;  /* 0x000000ffff1e7224 */ /* 0x000fe200078e001a */
[----:B------:R-:W-:Y:S01]  /*2580*/  MOV R0, 0x25d0 ;  /* 0x000025d000007802 */ /* 0x000fe20000000f00 */
[----:B------:R-:W-:Y:S02]  /*2590*/  IMAD.MOV.U32 R31, RZ, RZ, R27 ;  /* 0x000000ffff1f7224 */ /* 0x000fe400078e001b */
[----:B0-----:R-:W-:Y:S02]  /*25a0*/  IMAD.U32 R28, RZ, RZ, UR10 ;  /* 0x0000000aff1c7e24 */ /* 0x001fe4000f8e00ff */
[----:B------:R-:W-:-:S07]  /*25b0*/  IMAD.U32 R29, RZ, RZ, UR11 ;  /* 0x0000000bff1d7e24 */ /* 0x000fce000f8e00ff */
[----:B------:R-:W-:Y:S05]  /*25c0*/  CALL.REL.NOINC `($__internal_0_$__cuda_sm20_div_rn_f64_full) ;  /* 0x0000000800b87944 */ /* 0x000fea0003c00000 */
[----:B------:R-:W-:Y:S01]  /*25d0*/  IMAD.MOV.U32 R24, RZ, RZ, R34 ;  /* 0x000000ffff187224 */ /* 0x000fe200078e0022 */
[----:B------:R-:W-:-:S07]  /*25e0*/  MOV R25, R35 ;  /* 0x0000002300197202 */ /* 0x000fce0000000f00 */
.L_x_19:
[----:B------:R-:W-:Y:S05]  /*25f0*/  BSYNC.RECONVERGENT B1 ;  /* 0x0000000000017941 */ /* 0x000fea0003800200 */
.L_x_18:
[----:B------:R-:W0:Y:S01]  /*2600*/  MUFU.RCP64H R13, R5 ;  /* 0x00000005000d7308 */ /* 0x000e220000001800 */
[----:B------:R-:W-:Y:S01]  /*2610*/  IMAD.MOV.U32 R12, RZ, RZ, 0x1 ;  /* 0x00000001ff0c7424 */ /* 0x000fe200078e00ff */
[----:B------:R-:W-:Y:S01]  /*2620*/  FSETP.GEU.AND P1, PT, |R7|, 6.5827683646048100446e-37, PT ;  /* 0x036000000700780b */ /* 0x000fe20003f2e200 */
[----:B------:R-:W-:Y:S01]  /*2630*/  BSSY.RECONVERGENT B1, `(.L_x_20) ;  /* 0x0000015000017945 */ /* 0x000fe20003800200 */
[----:B------:R-:W-:-:S03]  /*2640*/  DMUL R24, R24, UR14 ;  /* 0x0000000e18187c28 */ /* 0x000fc60008000000 */
[----:B0-----:R-:W-:-:S08]  /*2650*/  DFMA R22, R12, -R4, 1 ;  /* 0x3ff000000c16742b */ /* 0x001fd00000000804 */
[----:B------:R-:W-:-:S08]  /*2660*/  DFMA R22, R22, R22, R22 ;  /* 0x000000161616722b */ /* 0x000fd00000000016 */
[----:B------:R-:W-:-:S08]  /*2670*/  DFMA R22, R12, R22, R12 ;  /* 0x000000160c16722b */ /* 0x000fd0000000000c */
[----:B------:R-:W-:-:S08]  /*2680*/  DFMA R12, R22, -R4, 1 ;  /* 0x3ff00000160c742b */ /* 0x000fd00000000804 */
[----:B------:R-:W-:-:S08]  /*2690*/  DFMA R12, R22, R12, R22 ;  /* 0x0000000c160c722b */ /* 0x000fd00000000016 */
[----:B------:R-:W-:-:S08]  /*26a0*/  DMUL R22, R6, R12 ;  /* 0x0000000c06167228 */ /* 0x000fd00000000000 */
[----:B------:R-:W-:-:S08]  /*26b0*/  DFMA R26, R22, -R4, R6 ;  /* 0x80000004161a722b */ /* 0x000fd00000000006 */
[----:B------:R-:W-:-:S10]  /*26c0*/  DFMA R12, R12, R26, R22 ;  /* 0x0000001a0c0c722b */ /* 0x000fd40000000016 */
[----:B------:R-:W-:-:S05]  /*26d0*/  FFMA R0, RZ, R5, R13 ;  /* 0x00000005ff007223 */ /* 0x000fca000000000d */
[----:B------:R-:W-:-:S13]  /*26e0*/  FSETP.GT.AND P0, PT, |R0|, 1.469367938527859385e-39, PT ;  /* 0x001000000000780b */ /* 0x000fda0003f04200 */
[----:B------:R-:W-:Y:S05]  /*26f0*/  @P0 BRA P1, `(.L_x_21) ;  /* 0x0000000000200947 */ /* 0x000fea0000800000 */
[----:B------:R-:W-:Y:S01]  /*2700*/  IMAD.MOV.U32 R30, RZ, RZ, R6 ;  /* 0x000000ffff1e7224 */ /* 0x000fe200078e0006 */
[----:B------:R-:W-:Y:S01]  /*2710*/  MOV R0, 0x2760 ;  /* 0x0000276000007802 */ /* 0x000fe20000000f00 */
[----:B------:R-:W-:Y:S02]  /*2720*/  IMAD.MOV.U32 R31, RZ, RZ, R7 ;  /* 0x000000ffff1f7224 */ /* 0x000fe400078e0007 */
[----:B------:R-:W-:Y:S02]  /*2730*/  IMAD.MOV.U32 R28, RZ, RZ, R4 ;  /* 0x000000ffff1c7224 */ /* 0x000fe400078e0004 */
[----:B------:R-:W-:-:S07]  /*2740*/  IMAD.MOV.U32 R29, RZ, RZ, R5 ;  /* 0x000000ffff1d7224 */ /* 0x000fce00078e0005 */
[----:B------:R-:W-:Y:S05]  /*2750*/  CALL.REL.NOINC `($__internal_0_$__cuda_sm20_div_rn_f64_full) ;  /* 0x0000000800547944 */ /* 0x000fea0003c00000 */
[----:B------:R-:W-:Y:S01]  /*2760*/  MOV R12, R34 ;  /* 0x00000022000c7202 */ /* 0x000fe20000000f00 */
[----:B------:R-:W-:-:S07]  /*2770*/  IMAD.MOV.U32 R13, RZ, RZ, R35 ;  /* 0x000000ffff0d7224 */ /* 0x000fce00078e0023 */
.L_x_21:
[----:B------:R-:W-:Y:S05]  /*2780*/  BSYNC.RECONVERGENT B1 ;  /* 0x0000000000017941 */ /* 0x000fea0003800200 */
.L_x_20:
[----:B------:R-:W0:Y:S01]  /*2790*/  MUFU.RCP64H R7, R5 ;  /* 0x0000000500077308 */ /* 0x000e220000001800 */
[----:B------:R-:W-:Y:S01]  /*27a0*/  IMAD.MOV.U32 R6, RZ, RZ, 0x1 ;  /* 0x00000001ff067424 */ /* 0x000fe200078e00ff */
[----:B------:R-:W-:Y:S01]  /*27b0*/  DFMA R10, R24, R12, R10 ;  /* 0x0000000c180a722b */ /* 0x000fe2000000000a */
[----:B------:R-:W-:Y:S01]  /*27c0*/  FSETP.GEU.AND P1, PT, |R9|, 6.5827683646048100446e-37, PT ;  /* 0x036000000900780b */ /* 0x000fe20003f2e200 */
[----:B------:R-:W-:Y:S05]  /*27d0*/  BSSY.RECONVERGENT B1, `(.L_x_22) ;  /* 0x0000015000017945 */ /* 0x000fea0003800200 */
[----:B------:R1:W-:Y:S01]  /*27e0*/  STG.E.64 desc[UR24][R16.64], R10 ;  /* 0x0000000a10007986 */ /* 0x0003e2000c101b18 */
        /* <DEDUP_REMOVED lines=10> */
[----:B-1----:R-:W-:Y:S05]  /*2890*/  @P0 BRA P1, `(.L_x_23) ;  /* 0x0000000000200947 */ /* 0x002fea0000800000 */
[----:B------:R-:W-:Y:S01]  /*28a0*/  IMAD.MOV.U32 R30, RZ, RZ, R8 ;  /* 0x000000ffff1e7224 */ /* 0x000fe200078e0008 */
[----:B------:R-:W-:Y:S01]  /*28b0*/  MOV R29, R5 ;  /* 0x00000005001d7202 */ /* 0x000fe20000000f00 */
[----:B------:R-:W-:Y:S01]  /*28c0*/  IMAD.MOV.U32 R31, RZ, RZ, R9 ;  /* 0x000000ffff1f7224 */ /* 0x000fe200078e0009 */
[----:B------:R-:W-:Y:S01]  /*28d0*/  MOV R0, 0x2900 ;  /* 0x0000290000007802 */ /* 0x000fe20000000f00 */
[----:B------:R-:W-:-:S07]  /*28e0*/  IMAD.MOV.U32 R28, RZ, RZ, R4 ;  /* 0x000000ffff1c7224 */ /* 0x000fce00078e0004 */
[----:B------:R-:W-:Y:S05]  /*28f0*/  CALL.REL.NOINC `($__internal_0_$__cuda_sm20_div_rn_f64_full) ;  /* 0x0000000400ec7944 */ /* 0x000fea0003c00000 */
[----:B------:R-:W-:Y:S02]  /*2900*/  IMAD.MOV.U32 R6, RZ, RZ, R34 ;  /* 0x000000ffff067224 */ /* 0x000fe400078e0022 */
[----:B------:R-:W-:-:S07]  /*2910*/  IMAD.MOV.U32 R7, RZ, RZ, R35 ;  /* 0x000000ffff077224 */ /* 0x000fce00078e0023 */
.L_x_23:
[----:B------:R-:W-:Y:S05]  /*2920*/  BSYNC.RECONVERGENT B1 ;  /* 0x0000000000017941 */ /* 0x000fea0003800200 */
.L_x_22:
[----:B------:R-:W2:Y:S02]  /*2930*/  LDG.E.64 R4, desc[UR24][R14.64] ;  /* 0x000000180e047981 */ /* 0x000ea4000c1e1b00 */
[----:B--2---:R-:W-:-:S07]  /*2940*/  DFMA R4, R24, R6, R4 ;  /* 0x000000061804722b */ /* 0x004fce0000000004 */
[----:B------:R0:W-:Y:S04]  /*2950*/  STG.E.64 desc[UR24][R14.64], R4 ;  /* 0x000000040e007986 */ /* 0x0001e8000c101b18 */
.L_x_9:
[----:B-1234-:R-:W-:Y:S05]  /*2960*/  BSYNC.RECONVERGENT B0 ;  /* 0x0000000000007941 */ /* 0x01efea0003800200 */
.L_x_8:
[----:B------:R-:W-:Y:S01]  /*2970*/  UIADD3 UR26, UP0, UPT, UR26, 0x8, URZ ;  /* 0x000000081a1a7890 */ /* 0x000fe2000ff1e0ff */
[----:B------:R-:W-:Y:S01]  /*2980*/  VIADD R2, R2, 0x1 ;  /* 0x0000000102027836 */ /* 0x000fe20000000000 */
[----:B------:R-:W-:Y:S02]  /*2990*/  UIADD3 UR4, UPT, UPT, UR4, 0x1, URZ ;  /* 0x0000000104047890 */ /* 0x000fe4000fffe0ff */
[----:B------:R-:W-:Y:S02]  /*29a0*/  UIADD3.X UR27, UPT, UPT, URZ, UR27, URZ, UP0, !UPT ;  /* 0x0000001bff1b7290 */ /* 0x000fe400087fe4ff */
[----:B------:R-:W-:Y:S02]  /*29b0*/  UISETP.NE.AND UP0, UPT, UR4, URZ, UPT ;  /* 0x000000ff0400728c */ /* 0x000fe4000bf05270 */
[----:B------:R-:W-:Y:S02]  /*29c0*/  UIADD3 UR30, UP1, UPT, UR30, 0x8, URZ ;  /* 0x000000081e1e7890 */ /* 0x000fe4000ff3e0ff */
[----:B------:R-:W-:-:S02]  /*29d0*/  UIADD3 UR28, UP2, UPT, UR28, 0x8, URZ ;  /* 0x000000081c1c7890 */ /* 0x000fc4000ff5e0ff */
[----:B------:R-:W-:Y:S02]  /*29e0*/  UIADD3 UR32, UP3, UPT, UR32, 0x8, URZ ;  /* 0x0000000820207890 */ /* 0x000fe4000ff7e0ff */
[----:B------:R-:W-:Y:S02]  /*29f0*/  UIADD3.X UR31, UPT, UPT, URZ, UR31, URZ, UP1, !UPT ;  /* 0x0000001fff1f7290 */ /* 0x000fe40008ffe4ff */
[----:B------:R-:W-:Y:S02]  /*2a00*/  UIADD3.X UR29, UPT, UPT, URZ, UR29, URZ, UP2, !UPT ;  /* 0x0000001dff1d7290 */ /* 0x000fe400097fe4ff */
[----:B------:R-:W-:Y:S01]  /*2a10*/  UIADD3.X UR33, UPT, UPT, URZ, UR33, URZ, UP3, !UPT ;  /* 0x00000021ff217290 */ /* 0x000fe20009ffe4ff */
[----:B------:R-:W-:Y:S11]  /*2a20*/  BRA.U UP0, `(.L_x_24) ;  /* 0xfffffff100907547 */ /* 0x000ff6000b83ffff */
.L_x_7:
[----:B------:R-:W1:Y:S02]  /*2a30*/  LDC R0, c[0x0][0x3b8] ;  /* 0x0000ee00ff007b82 */ /* 0x000e640000000800 */
[----:B-1----:R-:W-:-:S13]  /*2a40*/  ISETP.GE.AND P0, PT, R0, 0x1, PT ;  /* 0x000000010000780c */ /* 0x002fda0003f06270 */
[----:B------:R-:W-:Y:S05]  /*2a50*/  @!P0 EXIT ;  /* 0x000000000000894d */ /* 0x000fea0003800000 */
[----:B------:R1:W5:Y:S01]  /*2a60*/  LDG.E.64 R2, desc[UR24][R14.64] ;  /* 0x000000180e027981 */ /* 0x000362000c1e1b00 */
[----:B------:R-:W-:Y:S01]  /*2a70*/  BSSY.RECONVERGENT B0, `(.L_x_25) ;  /* 0x0000062000007945 */ /* 0x000fe20003800200 */
.L_x_29:
[----:B0-2---:R-:W2:Y:S01]  /*2a80*/  LDG.E.64 R4, desc[UR24][R16.64] ;  /* 0x0000001810047981 */ /* 0x005ea2000c1e1b00 */
[----:B------:R-:W0:Y:S01]  /*2a90*/  LDCU.64 UR4, c[0x0][0x418] ;  /* 0x00008300ff0477ac */ /* 0x000e220008000a00 */
[----:B------:R-:W-:Y:S01]  /*2aa0*/  IMAD.MOV.U32 R0, RZ, RZ, RZ ;  /* 0x000000ffff007224 */ /* 0x000fe200078e00ff */
[----:B0----5:R-:W-:-:S08]  /*2ab0*/  DFMA R8, R2, UR4, R18 ;  /* 0x0000000402087c2b */ /* 0x021fd00008000012 */
[----:B------:R-:W-:Y:S02]  /*2ac0*/  DADD R12, -R18, R8 ;  /* 0x00000000120c7229 */ /* 0x000fe40000000108 */
[----:B--2---:R-:W-:-:S08]  /*2ad0*/  DFMA R10, R4, UR4, R20 ;  /* 0x00000004040a7c2b */ /* 0x004fd00008000014 */
[----:B------:R-:W-:-:S11]  /*2ae0*/  DADD R22, -R20, R10 ;  /* 0x0000000014167229 */ /* 0x000fd6000000010a */
.L_x_30:
[----:B------:R-:W0:Y:S08]  /*2af0*/  LDC.64 R6, c[0x0][0x3d0] ;  /* 0x0000f400ff067b82 */ /* 0x000e300000000a00 */
[----:B------:R-:W2:Y:S08]  /*2b00*/  LDC.64 R24, c[0x0][0x3c0] ;  /* 0x0000f000ff187b82 */ /* 0x000eb00000000a00 */
[----:B------:R-:W3:Y:S08]  /*2b10*/  LDC.64 R26, c[0x0][0x3d8] ;  /* 0x0000f600ff1a7b82 */ /* 0x000ef00000000a00 */
[----:B------:R-:W4:Y:S01]  /*2b20*/  LDC.64 R28, c[0x0][0x3c8] ;  /* 0x0000f200ff1c7b82 */ /* 0x000f220000000a00 */
[----:B0-----:R-:W-:-:S06]  /*2b30*/  IMAD.WIDE.U32 R6, R0, 0x8, R6 ;  /* 0x0000000800067825 */ /* 0x001fcc00078e0006 */
[----:B------:R-:W5:Y:S01]  /*2b40*/  LDG.E.64 R6, desc[UR24][R6.64] ;  /* 0x0000001806067981 */ /* 0x000f62000c1e1b00 */
[----:B--2---:R-:W-:-:S06]  /*2b50*/  IMAD.WIDE.U32 R24, R0, 0x8, R24 ;  /* 0x0000000800187825 */ /* 0x004fcc00078e0018 */
[----:B------:R-:W2:Y:S01]  /*2b60*/  LDG.E.64 R24, desc[UR24][R24.64] ;  /* 0x0000001818187981 */ /* 0x000ea2000c1e1b00 */
[----:B---3--:R-:W-:-:S06]  /*2b70*/  IMAD.WIDE.U32 R26, R0, 0x8, R26 ;  /* 0x00000008001a7825 */ /* 0x008fcc00078e001a */
[----:B------:R-:W3:Y:S01]  /*2b80*/  LDG.E.64 R26, desc[UR24][R26.64] ;  /* 0x000000181a1a7981 */ /* 0x000ee2000c1e1b00 */
[----:B----4-:R-:W-:-:S06]  /*2b90*/  IMAD.WIDE.U32 R28, R0, 0x8, R28 ;  /* 0x00000008001c7825 */ /* 0x010fcc00078e001c */
[----:B------:R-:W4:Y:S01]  /*2ba0*/  LDG.E.64 R28, desc[UR24][R28.64] ;  /* 0x000000181c1c7981 */ /* 0x000f22000c1e1b00 */
[C---:B-----5:R-:W-:Y:S02]  /*2bb0*/  DADD R30, -R20.reuse, R6 ;  /* 0x00000000141e7229 */ /* 0x060fe40000000106 */
[----:B--2---:R-:W-:-:S06]  /*2bc0*/  DADD R32, -R20, R24 ;  /* 0x0000000014207229 */ /* 0x004fcc0000000118 */
[----:B------:R-:W-:Y:S02]  /*2bd0*/  DMUL R36, R12, R30 ;  /* 0x0000001e0c247228 */ /* 0x000fe40000000000 */
[----:B---3--:R-:W-:Y:S02]  /*2be0*/  DADD R34, -R18, R26 ;  /* 0x0000000012227229 */ /* 0x008fe4000000011a */
[----:B------:R-:W-:Y:S02]  /*2bf0*/  DMUL R32, R12, R32 ;  /* 0x000000200c207228 */ /* 0x000fe40000000000 */
[----:B----4-:R-:W-:-:S04]  /*2c00*/  DADD R30, -R18, R28 ;  /* 0x00000000121e7229 */ /* 0x010fc8000000011c */
[----:B------:R-:W-:-:S04]  /*2c10*/  DFMA R34, R22, R34, -R36 ;  /* 0x000000221622722b */ /* 0x000fc80000000824 */
[----:B------:R-:W-:-:S04]  /*2c20*/  DFMA R30, R22, R30, -R32 ;  /* 0x0000001e161e722b */ /* 0x000fc80000000820 */
[----:B------:R-:W-:-:S04]  /*2c30*/  DSETP.GT.AND P0, PT, R34, RZ, PT ;  /* 0x000000ff2200722a */ /* 0x000fc80003f04000 */
[C---:B------:R-:W-:Y:S02]  /*2c40*/  DSETP.GEU.AND P1, PT, R30.reuse, RZ, PT ;  /* 0x000000ff1e00722a */ /* 0x040fe40003f2e000 */
[----:B------:R-:W-:Y:S02]  /*2c50*/  DSETP.LEU.XOR P0, PT, R30, RZ, P0 ;  /* 0x000000ff1e00722a */ /* 0x000fe4000070b800 */
[----:B------:R-:W-:-:S04]  /*2c60*/  DSETP.GEU.AND P2, PT, R34, RZ, PT ;  /* 0x000000ff2200722a */ /* 0x000fc80003f4e000 */
[----:B------:R-:W-:-:S06]  /*2c70*/  DSETP.GEU.AND P0, PT, R34, RZ, P0 ;  /* 0x000000ff2200722a */ /* 0x000fcc000070e000 */
[----:B------:R-:W-:Y:S02]  /*2c80*/  SEL R30, RZ, 0xffffffff, !P0 ;  /* 0xffffffffff1e7807 */ /* 0x000fe40004000000 */
[----:B------:R-:W-:-:S04]  /*2c90*/  @!P1 SEL R30, RZ, 0xffffffff, P2 ;  /* 0xffffffffff1e9807 */ /* 0x000fc80001000000 */
[----:B------:R-:W-:-:S04]  /*2ca0*/  LOP3.LUT R30, R30, 0x1, RZ, 0xc0, !PT ;  /* 0x000000011e1e7812 */ /* 0x000fc800078ec0ff */
[----:B------:R-:W-:-:S13]  /*2cb0*/  ISETP.NE.U32.AND P0, PT, R30, 0x1, PT ;  /* 0x000000011e00780c */ /* 0x000fda0003f05070 */
[----:B------:R-:W-:Y:S05]  /*2cc0*/  @!P0 BRA `(.L_x_26) ;  /* 0x0000000000e08947 */ /* 0x000fea0003800000 */
[----:B------:R-:W-:Y:S02]  /*2cd0*/  DADD R32, R20, -R24 ;  /* 0x0000000014207229 */ /* 0x000fe40000000818 */
[----:B------:R-:W-:Y:S02]  /*2ce0*/  DADD R30, -R28, R26 ;  /* 0x000000001c1e7229 */ /* 0x000fe4000000011a */
[----:B------:R-:W-:Y:S02]  /*2cf0*/  DADD R34, R10, -R24 ;  /* 0x000000000a227229 */ /* 0x000fe40000000818 */
[----:B------:R-:W-:Y:S02]  /*2d00*/  DADD R6, -R24, R6 ;  /* 0x0000000018067229 */ /* 0x000fe40000000106 */
[----:B------:R-:W-:Y:S02]  /*2d10*/  DADD R24, R18, -R28 ;  /* 0x0000000012187229 */ /* 0x000fe4000000081c */
[----:B------:R-:W-:-:S02]  /*2d20*/  DMUL R32, R30, R32 ;  /* 0x000000201e207228 */ /* 0x000fc40000000000 */
[----:B------:R-:W-:Y:S02]  /*2d30*/  DMUL R34, R30, R34 ;  /* 0x000000221e227228 */ /* 0x000fe40000000000 */
[----:B------:R-:W-:-:S04]  /*2d40*/  DADD R30, R8, -R28 ;  /* 0x00000000081e7229 */ /* 0x000fc8000000081c */
[----:B------:R-:W-:-:S04]  /*2d50*/  DFMA R24, R6, R24, -R32 ;  /* 0x000000180618722b */ /* 0x000fc80000000820 */
[----:B------:R-:W-:-:S04]  /*2d60*/  DFMA R30, R6, R30, -R34 ;  /* 0x0000001e061e722b */ /* 0x000fc80000000822 */
[C---:B------:R-:W-:Y:S02]  /*2d70*/  DSETP.GT.AND P0, PT, R24.reuse, RZ, PT ;  /* 0x000000ff1800722a */ /* 0x040fe40003f04000 */
[----:B------:R-:W-:Y:S02]  /*2d80*/  DSETP.GEU.AND P1, PT, R24, RZ, PT ;  /* 0x000000ff1800722a */ /* 0x000fe40003f2e000 */
[C---:B------:R-:W-:Y:S02]  /*2d90*/  DSETP.GEU.AND P2, PT, R30.reuse, RZ, PT ;  /* 0x000000ff1e00722a */ /* 0x040fe40003f4e000 */
[----:B------:R-:W-:-:S06]  /*2da0*/  DSETP.GT.XOR P0, PT, R30, RZ, !P0 ;  /* 0x000000ff1e00722a */ /* 0x000fcc0004704800 */
[----:B------:R-:W-:-:S06]  /*2db0*/  DSETP.GEU.AND P0, PT, R30, RZ, P0 ;  /* 0x000000ff1e00722a */ /* 0x000fcc000070e000 */
[----:B------:R-:W-:Y:S02]  /*2dc0*/  SEL R24, RZ, 0xffffffff, !P0 ;  /* 0xffffffffff187807 */ /* 0x000fe40004000000 */
[----:B------:R-:W-:-:S04]  /*2dd0*/  @!P1 SEL R24, RZ, 0xffffffff, P2 ;  /* 0xffffffffff189807 */ /* 0x000fc80001000000 */
[----:B------:R-:W-:-:S04]  /*2de0*/  LOP3.LUT R24, R24, 0x1, RZ, 0xc0, !PT ;  /* 0x0000000118187812 */ /* 0x000fc800078ec0ff */
[----:B------:R-:W-:-:S13]  /*2df0*/  ISETP.NE.U32.AND P0, PT, R24, 0x1, PT ;  /* 0x000000011800780c */ /* 0x000fda0003f05070 */
[----:B------:R-:W-:Y:S05]  /*2e00*/  @!P0 BRA `(.L_x_26) ;  /* 0x0000000000908947 */ /* 0x000fea0003800000 */
[----:B------:R-:W-:Y:S01]  /*2e10*/  DADD R8, R28, -R26 ;  /* 0x000000001c087229 */ /* 0x000fe2000000081a */
[----:B------:R-:W-:Y:S01]  /*2e20*/  MOV R12, 0x1 ;  /* 0x00000001000c7802 */ /* 0x000fe20000000f00 */
[C---:B------:R-:W-:Y:S01]  /*2e30*/  DMUL R10, R6.reuse, R6 ;  /* 0x00000006060a7228 */ /* 0x040fe20000000000 */
[----:B------:R-:W-:Y:S01]  /*2e40*/  BSSY.RECONVERGENT B1, `(.L_x_27) ;  /* 0x000001a000017945 */ /* 0x000fe20003800200 */
[----:B------:R-:W-:-:S06]  /*2e50*/  DMUL R2, R6, R2 ;  /* 0x0000000206027228 */ /* 0x000fcc0000000000 */
[-C--:B------:R-:W-:Y:S02]  /*2e60*/  DFMA R10, R8, R8.reuse, R10 ;  /* 0x00000008080a722b */ /* 0x080fe4000000000a */
[----:B------:R-:W-:-:S04]  /*2e70*/  DFMA R2, R4, R8, R2 ;  /* 0x000000080402722b */ /* 0x000fc80000000002 */
[----:B------:R-:W0:Y:S04]  /*2e80*/  MUFU.RCP64H R13, R11 ;  /* 0x0000000b000d7308 */ /* 0x000e280000001800 */
[----:B------:R-:W-:-:S10]  /*2e90*/  DADD R24, R2, R2 ;  /* 0x0000000002187229 */ /* 0x000fd40000000002 */
[----:B------:R-:W-:Y:S01]  /*2ea0*/  FSETP.GEU.AND P1, PT, |R25|, 6.5827683646048100446e-37, PT ;  /* 0x036000001900780b */ /* 0x000fe20003f2e200 */
[----:B0-----:R-:W-:-:S08]  /*2eb0*/  DFMA R22, -R10, R12, 1 ;  /* 0x3ff000000a16742b */ /* 0x001fd0000000010c */
[----:B------:R-:W-:-:S08]  /*2ec0*/  DFMA R22, R22, R22, R22 ;  /* 0x000000161616722b */ /* 0x000fd00000000016 */
[----:B------:R-:W-:-:S08]  /*2ed0*/  DFMA R22, R12, R22, R12 ;  /* 0x000000160c16722b */ /* 0x000fd0000000000c */
[----:B------:R-:W-:-:S08]  /*2ee0*/  DFMA R12, -R10, R22, 1 ;  /* 0x3ff000000a0c742b */ /* 0x000fd00000000116 */
[----:B------:R-:W-:-:S08]  /*2ef0*/  DFMA R12, R22, R12, R22 ;  /* 0x0000000c160c722b */ /* 0x000fd00000000016 */
[----:B------:R-:W-:-:S08]  /*2f00*/  DMUL R2, R24, R12 ;  /* 0x0000000c18027228 */ /* 0x000fd00000000000 */
[----:B------:R-:W-:-:S08]  /*2f10*/  DFMA R22, -R10, R2, R24 ;  /* 0x000000020a16722b */ /* 0x000fd00000000118 */
        /* <DEDUP_REMOVED lines=9> */
[----:B-1----:R-:W-:Y:S05]  /*2fb0*/  CALL.REL.NOINC `($__internal_0_$__cuda_sm20_div_rn_f64_full) ;  /* 0x00000000003c7944 */ /* 0x002fea0003c00000 */
[----:B------:R-:W-:Y:S01]  /*2fc0*/  MOV R2, R34 ;  /* 0x0000002200027202 */ /* 0x000fe20000000f00 */
[----:B------:R-:W-:-:S07]  /*2fd0*/  IMAD.MOV.U32 R3, RZ, RZ, R35 ;  /* 0x000000ffff037224 */ /* 0x000fce00078e0023 */
.L_x_28:
[----:B------:R-:W-:Y:S05]  /*2fe0*/  BSYNC.RECONVERGENT B1 ;  /* 0x0000000000017941 */ /* 0x000fea0003800200 */
.L_x_27:
[----:B------:R-:W-:-:S07]  /*2ff0*/  DFMA R4, -R8, R2, R4 ;  /* 0x000000020804722b */ /* 0x000fce0000000104 */
[----:B------:R2:W-:Y:S04]  /*3000*/  STG.E.64 desc[UR24][R16.64], R4 ;  /* 0x0000000410007986 */ /* 0x0005e8000c101b18 */
[----:B------:R-:W3:Y:S02]  /*3010*/  LDG.E.64 R8, desc[UR24][R14.64] ;  /* 0x000000180e087981 */ /* 0x000ee4000c1e1b00 */
[----:B---3--:R-:W-:-:S07]  /*3020*/  DFMA R2, -R6, R2, R8 ;  /* 0x000000020602722b */ /* 0x008fce0000000108 */
[----:B------:R2:W-:Y:S01]  /*3030*/  STG.E.64 desc[UR24][R14.64], R2 ;  /* 0x000000020e007986 */ /* 0x0005e2000c101b18 */
[----:B------:R-:W-:Y:S05]  /*3040*/  BRA `(.L_x_29) ;  /* 0xfffffff8008c7947 */ /* 0x000fea000383ffff */
.L_x_26:
[----:B------:R-:W0:Y:S01]  /*3050*/  LDCU UR4, c[0x0][0x3b8] ;  /* 0x00007700ff0477ac */ /* 0x000e220008000800 */
[----:B------:R-:W-:-:S05]  /*3060*/  VIADD R0, R0, 0x1 ;  /* 0x0000000100007836 */ /* 0x000fca0000000000 */
[----:B0-----:R-:W-:-:S13]  /*3070*/  ISETP.NE.AND P0, PT, R0, UR4, PT ;  /* 0x0000000400007c0c */ /* 0x001fda000bf05270 */
[----:B------:R-:W-:Y:S05]  /*3080*/  @P0 BRA `(.L_x_30) ;  /* 0xfffffff800980947 */ /* 0x000fea000383ffff */
[----:B------:R-:W-:Y:S05]  /*3090*/  BSYNC.RECONVERGENT B0 ;  /* 0x0000000000007941 */ /* 0x000fea0003800200 */
.L_x_25:
[----:B------:R-:W-:Y:S05]  /*30a0*/  EXIT ;  /* 0x000000000000794d */ /* 0x000fea0003800000 */
        .weak           $__internal_0_$__cuda_sm20_div_rn_f64_full
        .type           $__internal_0_$__cuda_sm20_div_rn_f64_full,@function
        .size           $__internal_0_$__cuda_sm20_div_rn_f64_full,($__internal_1_$__cuda_sm20_dsqrt_rn_f64_mediumpath_v1 - $__internal_0_$__cuda_sm20_div_rn_f64_full)
$__internal_0_$__cuda_sm20_div_rn_f64_full:
[C---:B------:R-:W-:Y:S01]  /*30b0*/  FSETP.GEU.AND P0, PT, |R29|.reuse, 1.469367938527859385e-39, PT ;  /* 0x001000001d00780b */ /* 0x040fe20003f0e200 */
[----:B------:R-:W-:Y:S01]  /*30c0*/  IMAD.MOV.U32 R36, RZ, RZ, 0x1 ;  /* 0x00000001ff247424 */ /* 0x000fe200078e00ff */
[----:B------:R-:W-:Y:S01]  /*30d0*/  LOP3.LUT R26, R29, 0x800fffff, RZ, 0xc0, !PT ;  /* 0x800fffff1d1a7812 */ /* 0x000fe200078ec0ff */
[----:B------:R-:W-:Y:S01]  /*30e0*/  BSSY.RECONVERGENT B2, `(.L_x_31) ;  /* 0x0000054000027945 */ /* 0x000fe20003800200 */
[C---:B------:R-:W-:Y:S02]  /*30f0*/  FSETP.GEU.AND P2, PT, |R31|.reuse, 1.469367938527859385e-39, PT ;  /* 0x001000001f00780b */ /* 0x040fe40003f4e200 */
[----:B------:R-:W-:Y:S01]  /*3100*/  LOP3.LUT R27, R26, 0x3ff00000, RZ, 0xfc, !PT ;  /* 0x3ff000001a1b7812 */ /* 0x000fe200078efcff */
[----:B------:R-:W-:Y:S01]  /*3110*/  IMAD.MOV.U32 R26, RZ, RZ, R28 ;  /* 0x000000ffff1a7224 */ /* 0x000fe200078e001c */
[----:B------:R-:W-:Y:S02]  /*3120*/  LOP3.LUT R3, R31, 0x7ff00000, RZ, 0xc0, !PT ;  /* 0x7ff000001f037812 */ /* 0x000fe400078ec0ff */
[----:B------:R-:W-:-:S03]  /*3130*/  LOP3.LUT R22, R29, 0x7ff00000, RZ, 0xc0, !PT ;  /* 0x7ff000001d167812 */ /* 0x000fc600078ec0ff */
[----:B------:R-:W-:Y:S01]  /*3140*/  @!P0 DMUL R26, R28, 8.98846567431157953865e+307 ;  /* 0x7fe000001c1a8828 */ /* 0x000fe20000000000 */
[----:B------:R-:W-:-:S03]  /*3150*/  ISETP.GE.U32.AND P1, PT, R3, R22, PT ;  /* 0x000000160300720c */ /* 0x000fc60003f26070 */
[----:B------:R-:W-:Y:S01]  /*3160*/  @!P2 LOP3.LUT R12, R29, 0x7ff00000, RZ, 0xc0, !PT ;  /* 0x7ff000001d0ca812 */ /* 0x000fe200078ec0ff */
[----:B------:R-:W-:Y:S01]  /*3170*/  @!P2 IMAD.MOV.U32 R38, RZ, RZ, RZ ;  /* 0x000000ffff26a224 */ /* 0x000fe200078e00ff */
[----:B------:R-:W0:Y:S02]  /*3180*/  MUFU.RCP64H R37, R27 ;  /* 0x0000001b00257308 */ /* 0x000e240000001800 */
[----:B------:R-:W-:Y:S02]  /*3190*/  @!P2 ISETP.GE.U32.AND P3, PT, R3, R12, PT ;  /* 0x0000000c0300a20c */ /* 0x000fe40003f66070 */
[----:B------:R-:W-:Y:S02]  /*31a0*/  MOV R12, 0x1ca00000 ;  /* 0x1ca00000000c7802 */ /* 0x000fe40000000f00 */
[----:B------:R-:W-:Y:S02]  /*31b0*/  @!P0 LOP3.LUT R22, R27, 0x7ff00000, RZ, 0xc0, !PT ;  /* 0x7ff000001b168812 */ /* 0x000fe400078ec0ff */
[----:B------:R-:W-:-:S02]  /*31c0*/  @!P2 SEL R13, R12, 0x63400000, !P3 ;  /* 0x634000000c0da807 */ /* 0x000fc40005800000 */
[----:B------:R-:W-:Y:S02]  /*31d0*/  IADD3 R40, PT, PT, R22, -0x1, RZ ;  /* 0xffffffff16287810 */ /* 0x000fe40007ffe0ff */
[----:B------:R-:W-:-:S04]  /*31e0*/  @!P2 LOP3.LUT R13, R13, 0x80000000, R31, 0xf8, !PT ;  /* 0x800000000d0da812 */ /* 0x000fc800078ef81f */
[----:B------:R-:W-:Y:S01]  /*31f0*/  @!P2 LOP3.LUT R39, R13, 0x100000, RZ, 0xfc, !PT ;  /* 0x001000000d27a812 */ /* 0x000fe200078efcff */
[----:B0-----:R-:W-:Y:S01]  /*3200*/  DFMA R32, R36, -R26, 1 ;  /* 0x3ff000002420742b */ /* 0x001fe2000000081a */
[----:B------:R-:W-:-:S07]  /*3210*/  IMAD.MOV.U32 R13, RZ, RZ, R3 ;  /* 0x000000ffff0d7224 */ /* 0x000fce00078e0003 */
[----:B------:R-:W-:-:S08]  /*3220*/  DFMA R32, R32, R32, R32 ;  /* 0x000000202020722b */ /* 0x000fd00000000020 */
[----:B------:R-:W-:Y:S01]  /*3230*/  DFMA R36, R36, R32, R36 ;  /* 0x000000202424722b */ /* 0x000fe20000000024 */
[----:B------:R-:W-:Y:S01]  /*3240*/  SEL R33, R12, 0x63400000, !P1 ;  /* 0x634000000c217807 */ /* 0x000fe20004800000 */
[----:B------:R-:W-:-:S03]  /*3250*/  IMAD.MOV.U32 R32, RZ, RZ, R30 ;  /* 0x000000ffff207224 */ /* 0x000fc600078e001e */
[----:B------:R-:W-:-:S03]  /*3260*/  LOP3.LUT R33, R33, 0x800fffff, R31, 0xf8, !PT ;  /* 0x800fffff21217812 */ /* 0x000fc600078ef81f */
[----:B------:R-:W-:-:S03]  /*3270*/  DFMA R34, R36, -R26, 1 ;  /* 0x3ff000002422742b */ /* 0x000fc6000000081a */
[----:B------:R-:W-:-:S05]  /*3280*/  @!P2 DFMA R32, R32, 2, -R38 ;  /* 0x400000002020a82b */ /* 0x000fca0000000826 */
[----:B------:R-:W-:-:S05]  /*3290*/  DFMA R34, R36, R34, R36 ;  /* 0x000000222422722b */ /* 0x000fca0000000024 */
[----:B------:R-:W-:-:S03]  /*32a0*/  @!P2 LOP3.LUT R13, R33, 0x7ff00000, RZ, 0xc0, !PT ;  /* 0x7ff00000210da812 */ /* 0x000fc600078ec0ff */
[----:B------:R-:W-:Y:S02]  /*32b0*/  DMUL R36, R34, R32 ;  /* 0x0000002022247228 */ /* 0x000fe40000000000 */
[----:B------:R-:W-:-:S05]  /*32c0*/  VIADD R23, R13, 0xffffffff ;  /* 0xffffffff0d177836 */ /* 0x000fca0000000000 */
[----:B------:R-:W-:Y:S01]  /*32d0*/  ISETP.GT.U32.AND P0, PT, R23, 0x7feffffe, PT ;  /* 0x7feffffe1700780c */ /* 0x000fe20003f04070 */
[----:B------:R-:W-:-:S03]  /*32e0*/  DFMA R38, R36, -R26, R32 ;  /* 0x8000001a2426722b */ /* 0x000fc60000000020 */
[----:B------:R-:W-:-:S05]  /*32f0*/  ISETP.GT.U32.OR P0, PT, R40, 0x7feffffe, P0 ;  /* 0x7feffffe2800780c */ /* 0x000fca0000704470 */
[----:B------:R-:W-:-:S08]  /*3300*/  DFMA R38, R34, R38, R36 ;  /* 0x000000262226722b */ /* 0x000fd00000000024 */
[----:B------:R-:W-:Y:S05]  /*3310*/  @P0 BRA `(.L_x_32) ;  /* 0x00000000006c0947 */ /* 0x000fea0003800000 */
[----:B------:R-:W-:-:S04]  /*3320*/  LOP3.LUT R22, R29, 0x7ff00000, RZ, 0xc0, !PT ;  /* 0x7ff000001d167812 */ /* 0x000fc800078ec0ff */
[CC--:B------:R-:W-:Y:S02]  /*3330*/  VIADDMNMX R13, R3.reuse, -R22.reuse, 0xb9600000, !PT ;  /* 0xb9600000030d7446 */ /* 0x0c0fe40007800916 */
[----:B------:R-:W-:Y:S02]  /*3340*/  ISETP.GE.U32.AND P0, PT, R3, R22, PT ;  /* 0x000000160300720c */ /* 0x000fe40003f06070 */
[----:B------:R-:W-:Y:S02]  /*3350*/  VIMNMX R3, PT, PT, R13, 0x46a00000, PT ;  /* 0x46a000000d037848 */ /* 0x000fe40003fe0100 */
[----:B------:R-:W-:-:S05]  /*3360*/  SEL R12, R12, 0x63400000, !P0 ;  /* 0x634000000c0c7807 */ /* 0x000fca0004000000 */
[----:B------:R-:W-:Y:S02]  /*3370*/  IMAD.IADD R3, R3, 0x1, -R12 ;  /* 0x0000000103037824 */ /* 0x000fe400078e0a0c */
[----:B------:R-:W-:Y:S02]  /*3380*/  IMAD.MOV.U32 R12, RZ, RZ, RZ ;  /* 0x000000ffff0c7224 */ /* 0x000fe400078e00ff */
[----:B------:R-:W-:-:S06]  /*3390*/  VIADD R13, R3, 0x7fe00000 ;  /* 0x7fe00000030d7836 */ /* 0x000fcc0000000000 */
[----:B------:R-:W-:-:S10]  /*33a0*/  DMUL R34, R38, R12 ;  /* 0x0000000c26227228 */ /* 0x000fd40000000000 */
[----:B------:R-:W-:-:S13]  /*33b0*/  FSETP.GTU.AND P0, PT, |R35|, 1.469367938527859385e-39, PT ;  /* 0x001000002300780b */ /* 0x000fda0003f0c200 */
[----:B------:R-:W-:Y:S05]  /*33c0*/  @P0 BRA `(.L_x_33) ;  /* 0x0000000000940947 */ /* 0x000fea0003800000 */
[----:B------:R-:W-:Y:S01]  /*33d0*/  DFMA R26, R38, -R26, R32 ;  /* 0x8000001a261a722b */ /* 0x000fe20000000020 */
[----:B------:R-:W-:-:S09]  /*33e0*/  IMAD.MOV.U32 R12, RZ, RZ, RZ ;  /* 0x000000ffff0c7224 */ /* 0x000fd200078e00ff */
[C---:B------:R-:W-:Y:S02]  /*33f0*/  FSETP.NEU.AND P0, PT, R27.reuse, RZ, PT ;  /* 0x000000ff1b00720b */ /* 0x040fe40003f0d000 */
[----:B------:R-:W-:-:S04]  /*3400*/  LOP3.LUT R29, R27, 0x80000000, R29, 0x48, !PT ;  /* 0x800000001b1d7812 */ /* 0x000fc800078e481d */
[----:B------:R-:W-:-:S07]  /*3410*/  LOP3.LUT R13, R29, R13, RZ, 0xfc, !PT ;  /* 0x0000000d1d0d7212 */ /* 0x000fce00078efcff */
[----:B------:R-:W-:Y:S05]  /*3420*/  @!P0 BRA `(.L_x_33) ;  /* 0x00000000007c8947 */ /* 0x000fea0003800000 */
[C---:B------:R-:W-:Y:S01]  /*3430*/  IADD3 R23, PT, PT, -R3.reuse, RZ, RZ ;  /* 0x000000ff03177210 */ /* 0x040fe20007ffe1ff */
[----:B------:R-:W-:Y:S01]  /*3440*/  IMAD.MOV.U32 R22, RZ, RZ, RZ ;  /* 0x000000ffff167224 */ /* 0x000fe200078e00ff */
[----:B------:R-:W-:Y:S01]  /*3450*/  DMUL.RP R12, R38, R12 ;  /* 0x0000000c260c7228 */ /* 0x000fe20000008000 */
[----:B------:R-:W-:-:S04]  /*3460*/  IADD3 R3, PT, PT, -R3, -0x43300000, RZ ;  /* 0xbcd0000003037810 */ /* 0x000fc80007ffe1ff */
[----:B------:R-:W-:-:S05]  /*3470*/  DFMA R22, R34, -R22, R38 ;  /* 0x800000162216722b */ /* 0x000fca0000000026 */
[----:B------:R-:W-:-:S05]  /*3480*/  LOP3.LUT R29, R13, R29, RZ, 0x3c, !PT ;  /* 0x0000001d0d1d7212 */ /* 0x000fca00078e3cff */
[----:B------:R-:W-:-:S04]  /*3490*/  FSETP.NEU.AND P0, PT, |R23|, R3, PT ;  /* 0x000000031700720b */ /* 0x000fc80003f0d200 */
[----:B------:R-:W-:Y:S02]  /*34a0*/  FSEL R34, R12, R34, !P0 ;  /* 0x000000220c227208 */ /* 0x000fe40004000000 */
[----:B------:R-:W-:Y:S01]  /*34b0*/  FSEL R35, R29, R35, !P0 ;  /* 0x000000231d237208 */ /* 0x000fe20004000000 */
[----:B------:R-:W-:Y:S06]  /*34c0*/  BRA `(.L_x_33) ;  /* 0x0000000000547947 */ /* 0x000fec0003800000 */
.L_x_32:
[----:B------:R-:W-:-:S14]  /*34d0*/  DSETP.NAN.AND P0, PT, R30, R30, PT ;  /* 0x0000001e1e00722a */ /* 0x000fdc0003f08000 */
[----:B------:R-:W-:Y:S05]  /*34e0*/  @P0 BRA `(.L_x_34) ;  /* 0x0000000000440947 */ /* 0x000fea0003800000 */
[----:B------:R-:W-:-:S14]  /*34f0*/  DSETP.NAN.AND P0, PT, R28, R28, PT ;  /* 0x0000001c1c00722a */ /* 0x000fdc0003f08000 */
[----:B------:R-:W-:Y:S05]  /*3500*/  @P0 BRA `(.L_x_35) ;  /* 0x0000000000300947 */ /* 0x000fea0003800000 */
[----:B------:R-:W-:Y:S01]  /*3510*/  ISETP.NE.AND P0, PT, R13, R22, PT ;  /* 0x000000160d00720c */ /* 0x000fe20003f05270 */
[----:B------:R-:W-:Y:S02]  /*3520*/  IMAD.MOV.U32 R34, RZ, RZ, 0x0 ;  /* 0x00000000ff227424 */ /* 0x000fe400078e00ff */
[----:B------:R-:W-:-:S10]  /*3530*/  IMAD.MOV.U32 R35, RZ, RZ, -0x80000 ;  /* 0xfff80000ff237424 */ /* 0x000fd400078e00ff */
[----:B------:R-:W-:Y:S05]  /*3540*/  @!P0 BRA `(.L_x_33) ;  /* 0x0000000000348947 */ /* 0x000fea0003800000 */
[----:B------:R-:W-:Y:S02]  /*3550*/  ISETP.NE.AND P0, PT, R13, 0x7ff00000, PT ;  /* 0x7ff000000d00780c */ /* 0x000fe40003f05270 */
[----:B------:R-:W-:Y:S02]  /*3560*/  LOP3.LUT R35, R31, 0x80000000, R29, 0x48, !PT ;  /* 0x800000001f237812 */ /* 0x000fe400078e481d */
[----:B------:R-:W-:-:S13]  /*3570*/  ISETP.EQ.OR P0, PT, R22, RZ, !P0 ;  /* 0x000000ff1600720c */ /* 0x000fda0004702670 */
[----:B------:R-:W-:Y:S01]  /*3580*/  @P0 LOP3.LUT R3, R35, 0x7ff00000, RZ, 0xfc, !PT ;  /* 0x7ff0000023030812 */ /* 0x000fe200078efcff */
[----:B------:R-:W-:Y:S01]  /*3590*/  @!P0 IMAD.MOV.U32 R34, RZ, RZ, RZ ;  /* 0x000000ffff228224 */ /* 0x000fe200078e00ff */
[----:B------:R-:W-:-:S03]  /*35a0*/  @P0 MOV R34, RZ ;  /* 0x000000ff00220202 */ /* 0x000fc60000000f00 */
[----:B------:R-:W-:Y:S01]  /*35b0*/  @P0 IMAD.MOV.U32 R35, RZ, RZ, R3 ;  /* 0x000000ffff230224 */ /* 0x000fe200078e0003 */
[----:B------:R-:W-:Y:S06]  /*35c0*/  BRA `(.L_x_33) ;  /* 0x0000000000147947 */ /* 0x000fec0003800000 */
.L_x_35:
[----:B------:R-:W-:Y:S01]  /*35d0*/  LOP3.LUT R35, R29, 0x80000, RZ, 0xfc, !PT ;  /* 0x000800001d237812 */ /* 0x000fe200078efcff */
[----:B------:R-:W-:Y:S01]  /*35e0*/  IMAD.MOV.U32 R34, RZ, RZ, R28 ;  /* 0x000000ffff227224 */ /* 0x000fe200078e001c */
[----:B------:R-:W-:Y:S06]  /*35f0*/  BRA `(.L_x_33) ;  /* 0x0000000000087947 */ /* 0x000fec0003800000 */
.L_x_34:
[----:B------:R-:W-:Y:S01]  /*3600*/  LOP3.LUT R35, R31, 0x80000, RZ, 0xfc, !PT ;  /* 0x000800001f237812 */ /* 0x000fe200078efcff */
[----:B------:R-:W-:-:S07]  /*3610*/  IMAD.MOV.U32 R34, RZ, RZ, R30 ;  /* 0x000000ffff227224 */ /* 0x000fce00078e001e */
.L_x_33:
[----:B------:R-:W-:Y:S05]  /*3620*/  BSYNC.RECONVERGENT B2 ;  /* 0x0000000000027941 */ /* 0x000fea0003800200 */
.L_x_31:
[----:B------:R-:W-:Y:S02]  /*3630*/  HFMA2 R13, -RZ, RZ, 0, 0 ;  /* 0x00000000ff0d7431 */ /* 0x000fe400000001ff */
[----:B------:R-:W-:-:S04]  /*3640*/  IMAD.MOV.U32 R12, RZ, RZ, R0 ;  /* 0x000000ffff0c7224 */ /* 0x000fc800078e0000 */
[----:B------:R-:W-:Y:S05]  /*3650*/  RET.REL.NODEC R12 `(updateWithCollision) ;  /* 0xffffffc80c687950 */ /* 0x000fea0003c3ffff */
        .weak           $__internal_1_$__cuda_sm20_dsqrt_rn_f64_mediumpath_v1
        .type           $__internal_1_$__cuda_sm20_dsqrt_rn_f64_mediumpath_v1,@function
        .size           $__internal_1_$__cuda_sm20_dsqrt_rn_f64_mediumpath_v1,($updateWithCollision$__internal_accurate_pow - $__internal_1_$__cuda_sm20_dsqrt_rn_f64_mediumpath_v1)
$__internal_1_$__cuda_sm20_dsqrt_rn_f64_mediumpath_v1:
[----:B------:R-:W-:Y:S01]  /*3660*/  ISETP.GE.U32.AND P0, PT, R22, -0x3400000, PT ;  /* 0xfcc000001600780c */ /* 0x000fe20003f06070 */
[----:B------:R-:W-:-:S12]  /*3670*/  BSSY.RECONVERGENT B2, `(.L_x_36) ;  /* 0x0000023000027945 */ /* 0x000fd80003800200 */
[----:B------:R-:W-:Y:S05]  /*3680*/  @!P0 BRA `(.L_x_37) ;  /* 0x0000000000208947 */ /* 0x000fea0003800000 */
[----:B------:R-:W-:-:S10]  /*3690*/  DFMA.RM R22, R30, R26, R28 ;  /* 0x0000001a1e16722b */ /* 0x000fd4000000401c */
[----:B------:R-:W-:-:S05]  /*36a0*/  IADD3 R26, P0, PT, R22, 0x1, RZ ;  /* 0x00000001161a7810 */ /* 0x000fca0007f1e0ff */
[----:B------:R-:W-:-:S06]  /*36b0*/  IMAD.X R27, RZ, RZ, R23, P0 ;  /* 0x000000ffff1b7224 */ /* 0x000fcc00000e0617 */
[----:B------:R-:W-:-:S08]  /*36c0*/  DFMA.RP R24, -R22, R26, R24 ;  /* 0x0000001a1618722b */ /* 0x000fd00000008118 */
[----:B------:R-:W-:-:S06]  /*36d0*/  DSETP.GT.AND P0, PT, R24, RZ, PT ;  /* 0x000000ff1800722a */ /* 0x000fcc0003f04000 */
[----:B------:R-:W-:Y:S02]  /*36e0*/  FSEL R22, R26, R22, P0 ;  /* 0x000000161a167208 */ /* 0x000fe40000000000 */
[----:B------:R-:W-:Y:S01]  /*36f0*/  FSEL R23, R27, R23, P0 ;  /* 0x000000171b177208 */ /* 0x000fe20000000000 */
[----:B------:R-:W-:Y:S06]  /*3700*/  BRA `(.L_x_38) ;  /* 0x0000000000647947 */ /* 0x000fec0003800000 */
.L_x_37:
[----:B------:R-:W-:-:S14]  /*3710*/  DSETP.NE.AND P0, PT, R24, RZ, PT ;  /* 0x000000ff1800722a */ /* 0x000fdc0003f05000 */
[----:B------:R-:W-:Y:S05]  /*3720*/  @!P0 BRA `(.L_x_39) ;  /* 0x0000000000588947 */ /* 0x000fea0003800000 */
[----:B------:R-:W-:-:S13]  /*3730*/  ISETP.GE.AND P0, PT, R25, RZ, PT ;  /* 0x000000ff1900720c */ /* 0x000fda0003f06270 */
[----:B------:R-:W-:Y:S02]  /*3740*/  @!P0 IMAD.MOV.U32 R22, RZ, RZ, 0x0 ;  /* 0x00000000ff168424 */ /* 0x000fe400078e00ff */
[----:B------:R-:W-:Y:S01]  /*3750*/  @!P0 IMAD.MOV.U32 R23, RZ, RZ, -0x80000 ;  /* 0xfff80000ff178424 */ /* 0x000fe200078e00ff */
[----:B------:R-:W-:Y:S06]  /*3760*/  @!P0 BRA `(.L_x_38) ;  /* 0x00000000004c8947 */ /* 0x000fec0003800000 */
[----:B------:R-:W-:-:S13]  /*3770*/  ISETP.GT.AND P0, PT, R25, 0x7fefffff, PT ;  /* 0x7fefffff1900780c */ /* 0x000fda0003f04270 */
[----:B------:R-:W-:Y:S05]  /*3780*/  @P0 BRA `(.L_x_39) ;  /* 0x0000000000400947 */ /* 0x000fea0003800000 */
[----:B------:R-:W-:Y:S01]  /*3790*/  DMUL R24, R24, 8.11296384146066816958e+31 ;  /* 0x4690000018187828 */ /* 0x000fe20000000000 */
[----:B------:R-:W-:Y:S01]  /*37a0*/  IMAD.MOV.U32 R22, RZ, RZ, RZ ;  /* 0x000000ffff167224 */ /* 0x000fe200078e00ff */
[----:B------:R-:W-:Y:S01]  /*37b0*/  MOV R28, 0x0 ;  /* 0x00000000001c7802 */ /* 0x000fe20000000f00 */
[----:B------:R-:W-:-:S03]  /*37c0*/  IMAD.MOV.U32 R29, RZ, RZ, 0x3fd80000 ;  /* 0x3fd80000ff1d7424 */ /* 0x000fc600078e00ff */
[----:B------:R-:W0:Y:S02]  /*37d0*/  MUFU.RSQ64H R23, R25 ;  /* 0x0000001900177308 */ /* 0x000e240000001c00 */
[----:B0-----:R-:W-:-:S08]  /*37e0*/  DMUL R26, R22, R22 ;  /* 0x00000016161a7228 */ /* 0x001fd00000000000 */
[----:B------:R-:W-:-:S08]  /*37f0*/  DFMA R26, R24, -R26, 1 ;  /* 0x3ff00000181a742b */ /* 0x000fd0000000081a */
[----:B------:R-:W-:Y:S02]  /*3800*/  DFMA R28, R26, R28, 0.5 ;  /* 0x3fe000001a1c742b */ /* 0x000fe4000000001c */
[----:B------:R-:W-:-:S08]  /*3810*/  DMUL R26, R22, R26 ;  /* 0x0000001a161a7228 */ /* 0x000fd00000000000 */
[----:B------:R-:W-:-:S08]  /*3820*/  DFMA R26, R28, R26, R22 ;  /* 0x0000001a1c1a722b */ /* 0x000fd00000000016 */
[----:B------:R-:W-:Y:S02]  /*3830*/  DMUL R22, R24, R26 ;  /* 0x0000001a18167228 */ /* 0x000fe40000000000 */
[----:B------:R-:W-:-:S06]  /*3840*/  VIADD R27, R27, 0xfff00000 ;  /* 0xfff000001b1b7836 */ /* 0x000fcc0000000000 */
[----:B------:R-:W-:-:S08]  /*3850*/  DFMA R28, R22, -R22, R24 ;  /* 0x80000016161c722b */ /* 0x000fd00000000018 */
[----:B------:R-:W-:-:S10]  /*3860*/  DFMA R22, R26, R28, R22 ;  /* 0x0000001c1a16722b */ /* 0x000fd40000000016 */
[----:B------:R-:W-:Y:S01]  /*3870*/  VIADD R23, R23, 0xfcb00000 ;  /* 0xfcb0000017177836 */ /* 0x000fe20000000000 */
[----:B------:R-:W-:Y:S06]  /*3880*/  BRA `(.L_x_38) ;  /* 0x0000000000047947 */ /* 0x000fec0003800000 */
.L_x_39:
[----:B------:R-:W-:-:S11]  /*3890*/  DADD R22, R24, R24 ;  /* 0x0000000018167229 */ /* 0x000fd60000000018 */
.L_x_38:
[----:B------:R-:W-:Y:S05]  /*38a0*/  BSYNC.RECONVERGENT B2 ;  /* 0x0000000000027941 */ /* 0x000fea0003800200 */
.L_x_36:
[----:B------:R-:W-:Y:S01]  /*38b0*/  IMAD.MOV.U32 R26, RZ, RZ, R22 ;  /* 0x000000ffff1a7224 */ /* 0x000fe200078e0016 */
[----:B------:R-:W-:Y:S01]  /*38c0*/  MOV R27, R23 ;  /* 0x00000017001b7202 */ /* 0x000fe20000000f00 */
[----:B------:R-:W-:Y:S02]  /*38d0*/  IMAD.MOV.U32 R22, RZ, RZ, R0 ;  /* 0x000000ffff167224 */ /* 0x000fe400078e0000 */
[----:B------:R-:W-:-:S04]  /*38e0*/  IMAD.MOV.U32 R23, RZ, RZ, 0x0 ;  /* 0x00000000ff177424 */ /* 0x000fc800078e00ff */
[----:B------:R-:W-:Y:S05]  /*38f0*/  RET.REL.NODEC R22 `(updateWithCollision) ;  /* 0xffffffc416c07950 */ /* 0x000fea0003c3ffff */
        .type           $updateWithCollision$__internal_accurate_pow,@function
        .size           $updateWithCollision$__internal_accurate_pow,(.L_x_64 - $updateWithCollision$__internal_accurate_pow)
$updateWithCollision$__internal_accurate_pow:
[----:B------:R-:W-:Y:S01]  /*3900*/  ISETP.GT.U32.AND P0, PT, R3, 0xfffff, PT ;  /* 0x000fffff0300780c */ /* 0x000fe20003f04070 */
[----:B------:R-:W-:Y:S01]  /*3910*/  IMAD.MOV.U32 R22, RZ, RZ, R30 ;  /* 0x000000ffff167224 */ /* 0x000fe200078e001e */
[----:B------:R-:W-:Y:S01]  /*3920*/  MOV R24, R3 ;  /* 0x0000000300187202 */ /* 0x000fe20000000f00 */
[--C-:B------:R-:W-:Y:S01]  /*3930*/  IMAD.MOV.U32 R23, RZ, RZ, R3.reuse ;  /* 0x000000ffff177224 */ /* 0x100fe200078e0003 */
[----:B------:R-:W-:Y:S01]  /*3940*/  MOV R38, RZ ;  /* 0x000000ff00267202 */ /* 0x000fe20000000f00 */
[----:B------:R-:W-:Y:S01]  /*3950*/  IMAD.MOV.U32 R28, RZ, RZ, 0x41ad3b5a ;  /* 0x41ad3b5aff1c7424 */ /* 0x000fe200078e00ff */
[----:B------:R-:W-:Y:S01]  /*3960*/  UMOV UR10, 0x7d2cafe2 ;  /* 0x7d2cafe2000a7882 */ /* 0x000fe20000000000 */
[----:B------:R-:W-:Y:S01]  /*3970*/  IMAD.MOV.U32 R29, RZ, RZ, 0x3ed0f5d2 ;  /* 0x3ed0f5d2ff1d7424 */ /* 0x000fe200078e00ff */
[----:B------:R-:W-:Y:S01]  /*3980*/  UMOV UR11, 0x3eb0f5ff ;  /* 0x3eb0f5ff000b7882 */ /* 0x000fe20000000000 */
[----:B------:R-:W-:Y:S01]  /*3990*/  SHF.R.U32.HI R3, RZ, 0x14, R3 ;  /* 0x00000014ff037819 */ /* 0x000fe20000011603 */
[----:B------:R-:W-:Y:S01]  /*39a0*/  UMOV UR12, 0x3b39803f ;  /* 0x3b39803f000c7882 */ /* 0x000fe20000000000 */
[----:B------:R-:W-:-:S02]  /*39b0*/  UMOV UR13, 0x3c7abc9e ;  /* 0x3c7abc9e000d7882 */ /* 0x000fc40000000000 */
[----:B------:R-:W-:-:S10]  /*39c0*/  @!P0 DMUL R22, R22, 1.80143985094819840000e+16 ;  /* 0x4350000016168828 */ /* 0x000fd40000000000 */
[----:B------:R-:W-:Y:S01]  /*39d0*/  @!P0 IMAD.MOV.U32 R24, RZ, RZ, R23 ;  /* 0x000000ffff188224 */ /* 0x000fe200078e0017 */
[----:B------:R-:W-:Y:S01]  /*39e0*/  @!P0 LEA.HI R3, R23, 0xffffffca, RZ, 0xc ;  /* 0xffffffca17038811 */ /* 0x000fe200078f60ff */
[----:B------:R-:W-:-:S03]  /*39f0*/  @!P0 IMAD.MOV.U32 R30, RZ, RZ, R22 ;  /* 0x000000ffff1e8224 */ /* 0x000fc600078e0016 */
[----:B------:R-:W-:Y:S02]  /*3a00*/  LOP3.LUT R24, R24, 0x800fffff, RZ, 0xc0, !PT ;  /* 0x800fffff18187812 */ /* 0x000fe400078ec0ff */
[----:B------:R-:W-:Y:S02]  /*3a10*/  IADD3 R22, PT, PT, R3, -0x3ff, RZ ;  /* 0xfffffc0103167810 */ /* 0x000fe40007ffe0ff */
[----:B------:R-:W-:-:S04]  /*3a20*/  LOP3.LUT R31, R24, 0x3ff00000, RZ, 0xfc, !PT ;  /* 0x3ff00000181f7812 */ /* 0x000fc800078efcff */
[----:B------:R-:W-:-:S13]  /*3a30*/  ISETP.GE.U32.AND P1, PT, R31, 0x3ff6a09f, PT ;  /* 0x3ff6a09f1f00780c */ /* 0x000fda0003f26070 */
[----:B------:R-:W-:Y:S02]  /*3a40*/  @P1 VIADD R25, R31, 0xfff00000 ;  /* 0xfff000001f191836 */ /* 0x000fe40000000000 */
[----:B------:R-:W-:Y:S02]  /*3a50*/  @P1 VIADD R22, R3, 0xfffffc02 ;  /* 0xfffffc0203161836 */ /* 0x000fe40000000000 */
[----:B------:R-:W-:-:S06]  /*3a60*/  @P1 IMAD.MOV.U32 R31, RZ, RZ, R25 ;  /* 0x000000ffff1f1224 */ /* 0x000fcc00078e0019 */
[C---:B------:R-:W-:Y:S02]  /*3a70*/  DADD R26, R30.reuse, 1 ;  /* 0x3ff000001e1a7429 */ /* 0x040fe40000000000 */
[----:B------:R-:W-:-:S04]  /*3a80*/  DADD R30, R30, -1 ;  /* 0xbff000001e1e7429 */ /* 0x000fc80000000000 */
[----:B------:R-:W0:Y:S02]  /*3a90*/  MUFU.RCP64H R39, R27 ;  /* 0x0000001b00277308 */ /* 0x000e240000001800 */
[----:B0-----:R-:W-:-:S08]  /*3aa0*/  DFMA R24, -R26, R38, 1 ;  /* 0x3ff000001a18742b */ /* 0x001fd00000000126 */
[----:B------:R-:W-:-:S08]  /*3ab0*/  DFMA R24, R24, R24, R24 ;  /* 0x000000181818722b */ /* 0x000fd00000000018 */
[----:B------:R-:W-:-:S08]  /*3ac0*/  DFMA R38, R38, R24, R38 ;  /* 0x000000182626722b */ /* 0x000fd00000000026 */
[----:B------:R-:W-:-:S08]  /*3ad0*/  DMUL R24, R30, R38 ;  /* 0x000000261e187228 */ /* 0x000fd00000000000 */
[----:B------:R-:W-:-:S08]  /*3ae0*/  DFMA R24, R30, R38, R24 ;  /* 0x000000261e18722b */ /* 0x000fd00000000018 */
[----:B------:R-:W-:-:S08]  /*3af0*/  DMUL R32, R24, R24 ;  /* 0x0000001818207228 */ /* 0x000fd00000000000 */
[----:B------:R-:W-:Y:S01]  /*3b00*/  DFMA R26, R32, UR10, R28 ;  /* 0x0000000a201a7c2b */ /* 0x000fe2000800001c */
[----:B------:R-:W-:Y:S01]  /*3b10*/  UMOV UR10, 0x75488a3f ;  /* 0x75488a3f000a7882 */ /* 0x000fe20000000000 */
[----:B------:R-:W-:Y:S01]  /*3b20*/  UMOV UR11, 0x3ef3b20a ;  /* 0x3ef3b20a000b7882 */ /* 0x000fe20000000000 */
[----:B------:R-:W-:-:S05]  /*3b30*/  DADD R28, R30, -R24 ;  /* 0x000000001e1c7229 */ /* 0x000fca0000000818 */
[----:B------:R-:W-:Y:S01]  /*3b40*/  DFMA R26, R32, R26, UR10 ;  /* 0x0000000a201a7e2b */ /* 0x000fe2000800001a */
[----:B------:R-:W-:Y:S01]  /*3b50*/  UMOV UR10, 0xe4faecd5 ;  /* 0xe4faecd5000a7882 */ /* 0x000fe20000000000 */
[----:B------:R-:W-:Y:S01]  /*3b60*/  UMOV UR11, 0x3f1745cd ;  /* 0x3f1745cd000b7882 */ /* 0x000fe20000000000 */
[----:B------:R-:W-:-:S05]  /*3b70*/  DADD R28, R28, R28 ;  /* 0x000000001c1c7229 */ /* 0x000fca000000001c */
[----:B------:R-:W-:Y:S01]  /*3b80*/  DFMA R26, R32, R26, UR10 ;  /* 0x0000000a201a7e2b */ /* 0x000fe2000800001a */
[----:B------:R-:W-:Y:S01]  /*3b90*/  UMOV UR10, 0x258a578b ;  /* 0x258a578b000a7882 */ /* 0x000fe20000000000 */
[----:B------:R-:W-:Y:S01]  /*3ba0*/  UMOV UR11, 0x3f3c71c7 ;  /* 0x3f3c71c7000b7882 */ /* 0x000fe20000000000 */
[-C--:B------:R-:W-:Y:S02]  /*3bb0*/  DFMA R30, R30, -R24.reuse, R28 ;  /* 0x800000181e1e722b */ /* 0x080fe4000000001c */
[----:B------:R-:W-:-:S03]  /*3bc0*/  DMUL R28, R24, R24 ;  /* 0x00000018181c7228 */ /* 0x000fc60000000000 */
[----:B------:R-:W-:Y:S01]  /*3bd0*/  DFMA R26, R32, R26, UR10 ;  /* 0x0000000a201a7e2b */ /* 0x000fe2000800001a */
[----:B------:R-:W-:Y:S01]  /*3be0*/  UMOV UR10, 0x9242b910 ;  /* 0x9242b910000a7882 */ /* 0x000fe20000000000 */
[----:B------:R-:W-:Y:S01]  /*3bf0*/  UMOV UR11, 0x3f624924 ;  /* 0x3f624924000b7882 */ /* 0x000fe20000000000 */
[----:B------:R-:W-:-:S05]  /*3c00*/  DMUL R30, R38, R30 ;  /* 0x0000001e261e7228 */ /* 0x000fca0000000000 */
[----:B------:R-:W-:Y:S01]  /*3c10*/  DFMA R26, R32, R26, UR10 ;  /* 0x0000000a201a7e2b */ /* 0x000fe2000800001a */
[----:B------:R-:W-:Y:S01]  /*3c20*/  UMOV UR10, 0x99999dfb ;  /* 0x99999dfb000a7882 */ /* 0x000fe20000000000 */
[----:B------:R-:W-:-:S03]  /*3c30*/  UMOV UR11, 0x3f899999 ;  /* 0x3f899999000b7882 */ /* 0x000fc60000000000 */
[----:B------:R-:W-:Y:S02]  /*3c40*/  VIADD R41, R31, 0x100000 ;  /* 0x001000001f297836 */ /* 0x000fe40000000000 */
[----:B------:R-:W-:Y:S01]  /*3c50*/  IMAD.MOV.U32 R40, RZ, RZ, R30 ;  /* 0x000000ffff287224 */ /* 0x000fe200078e001e */
[----:B------:R-:W-:Y:S01]  /*3c60*/  DFMA R34, R32, R26, UR10 ;  /* 0x0000000a20227e2b */ /* 0x000fe2000800001a */
[----:B------:R-:W-:Y:S01]  /*3c70*/  UMOV UR10, 0x55555555 ;  /* 0x55555555000a7882 */ /* 0x000fe20000000000 */
[----:B------:R-:W-:-:S06]  /*3c80*/  UMOV UR11, 0x3fb55555 ;  /* 0x3fb55555000b7882 */ /* 0x000fcc0000000000 */
[----:B------:R-:W-:-:S08]  /*3c90*/  DFMA R26, R32, R34, UR10 ;  /* 0x0000000a201a7e2b */ /* 0x000fd00008000022 */
[----:B------:R-:W-:Y:S01]  /*3ca0*/  DADD R36, -R26, UR10 ;  /* 0x0000000a1a247e29 */ /* 0x000fe20008000100 */
[----:B------:R-:W-:Y:S01]  /*3cb0*/  UMOV UR10, 0xb9e7b0 ;  /* 0x00b9e7b0000a7882 */ /* 0x000fe20000000000 */
[----:B------:R-:W-:-:S06]  /*3cc0*/  UMOV UR11, 0x3c46a4cb ;  /* 0x3c46a4cb000b7882 */ /* 0x000fcc0000000000 */
[----:B------:R-:W-:Y:S02]  /*3cd0*/  DFMA R36, R32, R34, R36 ;  /* 0x000000222024722b */ /* 0x000fe40000000024 */
[C---:B------:R-:W-:Y:S02]  /*3ce0*/  DMUL R32, R24.reuse, R28 ;  /* 0x0000001c18207228 */ /* 0x040fe40000000000 */
[----:B------:R-:W-:-:S04]  /*3cf0*/  DFMA R34, R24, R24, -R28 ;  /* 0x000000181822722b */ /* 0x000fc8000000081c */
[----:B------:R-:W-:Y:S01]  /*3d00*/  DADD R36, R36, -UR10 ;  /* 0x8000000a24247e29 */ /* 0x000fe20008000000 */
[----:B------:R-:W-:Y:S01]  /*3d10*/  UMOV UR10, 0x80000000 ;  /* 0x80000000000a7882 */ /* 0x000fe20000000000 */
[C---:B------:R-:W-:Y:S01]  /*3d20*/  DFMA R38, R24.reuse, R28, -R32 ;  /* 0x0000001c1826722b */ /* 0x040fe20000000820 */
[----:B------:R-:W-:Y:S01]  /*3d30*/  UMOV UR11, 0x43300000 ;  /* 0x43300000000b7882 */ /* 0x000fe20000000000 */
[----:B------:R-:W-:-:S06]  /*3d40*/  DFMA R34, R24, R40, R34 ;  /* 0x000000281822722b */ /* 0x000fcc0000000022 */
[----:B------:R-:W-:Y:S02]  /*3d50*/  DFMA R38, R30, R28, R38 ;  /* 0x0000001c1e26722b */ /* 0x000fe40000000026 */
[----:B------:R-:W-:-:S06]  /*3d60*/  DADD R28, R26, R36 ;  /* 0x000000001a1c7229 */ /* 0x000fcc0000000024 */
[----:B------:R-:W-:Y:S02]  /*3d70*/  DFMA R38, R24, R34, R38 ;  /* 0x000000221826722b */ /* 0x000fe40000000026 */
[----:B------:R-:W-:Y:S02]  /*3d80*/  DMUL R34, R28, R32 ;  /* 0x000000201c227228 */ /* 0x000fe40000000000 */
[----:B------:R-:W-:-:S06]  /*3d90*/  DADD R40, R26, -R28 ;  /* 0x000000001a287229 */ /* 0x000fcc000000081c */
[----:B------:R-:W-:Y:S02]  /*3da0*/  DFMA R26, R28, R32, -R34 ;  /* 0x000000201c1a722b */ /* 0x000fe40000000822 */
[----:B------:R-:W-:-:S06]  /*3db0*/  DADD R40, R36, R40 ;  /* 0x0000000024287229 */ /* 0x000fcc0000000028 */
[----:B------:R-:W-:-:S08]  /*3dc0*/  DFMA R26, R28, R38, R26 ;  /* 0x000000261c1a722b */ /* 0x000fd0000000001a */
[----:B------:R-:W-:-:S08]  /*3dd0*/  DFMA R32, R40, R32, R26 ;  /* 0x000000202820722b */ /* 0x000fd0000000001a */
[----:B------:R-:W-:-:S08]  /*3de0*/  DADD R28, R34, R32 ;  /* 0x00000000221c7229 */ /* 0x000fd00000000020 */
[--C-:B------:R-:W-:Y:S02]  /*3df0*/  DADD R26, R24, R28.reuse ;  /* 0x00000000181a7229 */ /* 0x100fe4000000001c */
[----:B------:R-:W-:-:S06]  /*3e00*/  DADD R34, R34, -R28 ;  /* 0x0000000022227229 */ /* 0x000fcc000000081c */
[----:B------:R-:W-:Y:S02]  /*3e10*/  DADD R24, R24, -R26 ;  /* 0x0000000018187229 */ /* 0x000fe4000000081a */
[----:B------:R-:W-:-:S06]  /*3e20*/  DADD R34, R32, R34 ;  /* 0x0000000020227229 */ /* 0x000fcc0000000022 */
[----:B------:R-:W-:-:S08]  /*3e30*/  DADD R24, R28, R24 ;  /* 0x000000001c187229 */ /* 0x000fd00000000018 */
[----:B------:R-:W-:-:S08]  /*3e40*/  DADD R24, R34, R24 ;  /* 0x0000000022187229 */ /* 0x000fd00000000018 */
[----:B------:R-:W-:Y:S01]  /*3e50*/  DADD R30, R30, R24 ;  /* 0x000000001e1e7229 */ /* 0x000fe20000000018 */
[----:B------:R-:W-:Y:S01]  /*3e60*/  LOP3.LUT R24, R22, 0x80000000, RZ, 0x3c, !PT ;  /* 0x8000000016187812 */ /* 0x000fe200078e3cff */
[----:B------:R-:W-:-:S06]  /*3e70*/  IMAD.MOV.U32 R25, RZ, RZ, 0x43300000 ;  /* 0x43300000ff197424 */ /* 0x000fcc00078e00ff */
[----:B------:R-:W-:Y:S02]  /*3e80*/  DADD R28, R26, R30 ;  /* 0x000000001a1c7229 */ /* 0x000fe4000000001e */
[----:B------:R-:W-:Y:S01]  /*3e90*/  DADD R24, R24, -UR10 ;  /* 0x8000000a18187e29 */ /* 0x000fe20008000000 */
[----:B------:R-:W-:Y:S01]  /*3ea0*/  UMOV UR10, 0xfefa39ef ;  /* 0xfefa39ef000a7882 */ /* 0x000fe20000000000 */
[----:B------:R-:W-:-:S04]  /*3eb0*/  UMOV UR11, 0x3fe62e42 ;  /* 0x3fe62e42000b7882 */ /* 0x000fc80000000000 */
[--C-:B------:R-:W-:Y:S02]  /*3ec0*/  DADD R26, R26, -R28.reuse ;  /* 0x000000001a1a7229 */ /* 0x100fe4000000081c */
[----:B------:R-:W-:-:S06]  /*3ed0*/  DFMA R22, R24, UR10, R28 ;  /* 0x0000000a18167c2b */ /* 0x000fcc000800001c */
[----:B------:R-:W-:Y:S02]  /*3ee0*/  DADD R26, R30, R26 ;  /* 0x000000001e1a7229 */ /* 0x000fe4000000001a */
[----:B------:R-:W-:-:S08]  /*3ef0*/  DFMA R32, R24, -UR10, R22 ;  /* 0x8000000a18207c2b */ /* 0x000fd00008000016 */
[----:B------:R-:W-:-:S08]  /*3f00*/  DADD R32, -R28, R32 ;  /* 0x000000001c207229 */ /* 0x000fd00000000120 */
[----:B------:R-:W-:-:S08]  /*3f10*/  DADD R26, R26, -R32 ;  /* 0x000000001a1a7229 */ /* 0x000fd00000000820 */
[----:B------:R-:W-:-:S08]  /*3f20*/  DFMA R26, R24, UR12, R26 ;  /* 0x0000000c181a7c2b */ /* 0x000fd0000800001a */
[----:B------:R-:W-:-:S08]  /*3f30*/  DADD R24, R22, R26 ;  /* 0x0000000016187229 */ /* 0x000fd0000000001a */
[----:B------:R-:W-:Y:S02]  /*3f40*/  DADD R28, R22, -R24 ;  /* 0x00000000161c7229 */ /* 0x000fe40000000818 */
[----:B------:R-:W-:-:S06]  /*3f50*/  DMUL R22, R24, 2 ;  /* 0x4000000018167828 */ /* 0x000fcc0000000000 */
[----:B------:R-:W-:Y:S02]  /*3f60*/  DADD R28, R26, R28 ;  /* 0x000000001a1c7229 */ /* 0x000fe4000000001c */
[----:B------:R-:W-:Y:S01]  /*3f70*/  DFMA R24, R24, 2, -R22 ;  /* 0x400000001818782b */ /* 0x000fe20000000816 */
[----:B------:R-:W-:Y:S02]  /*3f80*/  IMAD.MOV.U32 R26, RZ, RZ, 0x652b82fe ;  /* 0x652b82feff1a7424 */ /* 0x000fe400078e00ff */
[----:B------:R-:W-:-:S05]  /*3f90*/  IMAD.MOV.U32 R27, RZ, RZ, 0x3ff71547 ;  /* 0x3ff71547ff1b7424 */ /* 0x000fca00078e00ff */
[----:B------:R-:W-:-:S08]  /*3fa0*/  DFMA R28, R28, 2, R24 ;  /* 0x400000001c1c782b */ /* 0x000fd00000000018 */
[----:B------:R-:W-:-:S08]  /*3fb0*/  DADD R24, R22, R28 ;  /* 0x0000000016187229 */ /* 0x000fd0000000001c */
[----:B------:R-:W-:Y:S02]  /*3fc0*/  DFMA R26, R24, R26, 6.75539944105574400000e+15 ;  /* 0x43380000181a742b */ /* 0x000fe4000000001a */
[----:B------:R-:W-:Y:S01]  /*3fd0*/  FSETP.GEU.AND P0, PT, |R25|, 4.1917929649353027344, PT ;  /* 0x4086232b1900780b */ /* 0x000fe20003f0e200 */
[----:B------:R-:W-:-:S05]  /*3fe0*/  DADD R22, R22, -R24 ;  /* 0x0000000016167229 */ /* 0x000fca0000000818 */
[----:B------:R-:W-:-:S03]  /*3ff0*/  DADD R30, R26, -6.75539944105574400000e+15 ;  /* 0xc33800001a1e7429 */ /* 0x000fc60000000000 */
[----:B------:R-:W-:-:S05]  /*4000*/  DADD R28, R28, R22 ;  /* 0x000000001c1c7229 */ /* 0x000fca0000000016 */
[----:B------:R-:W-:Y:S01]  /*4010*/  DFMA R32, R30, -UR10, R24 ;  /* 0x8000000a1e207c2b */ /* 0x000fe20008000018 */
[----:B------:R-:W-:Y:S01]  /*4020*/  UMOV UR10, 0x3b39803f ;  /* 0x3b39803f000a7882 */ /* 0x000fe20000000000 */
[----:B------:R-:W-:-:S06]  /*4030*/  UMOV UR11, 0x3c7abc9e ;  /* 0x3c7abc9e000b7882 */ /* 0x000fcc0000000000 */
[----:B------:R-:W-:Y:S01]  /*4040*/  DFMA R30, R30, -UR10, R32 ;  /* 0x8000000a1e1e7c2b */ /* 0x000fe20008000020 */
[----:B------:R-:W-:Y:S01]  /*4050*/  UMOV UR10, 0x69ce2bdf ;  /* 0x69ce2bdf000a7882 */ /* 0x000fe20000000000 */
[----:B------:R-:W-:Y:S01]  /*4060*/  MOV R32, 0xfca213ea ;  /* 0xfca213ea00207802 */ /* 0x000fe20000000f00 */
[----:B------:R-:W-:Y:S01]  /*4070*/  IMAD.MOV.U32 R33, RZ, RZ, 0x3e928af3 ;  /* 0x3e928af3ff217424 */ /* 0x000fe200078e00ff */
[----:B------:R-:W-:-:S05]  /*4080*/  UMOV UR11, 0x3e5ade15 ;  /* 0x3e5ade15000b7882 */ /* 0x000fca0000000000 */
[----:B------:R-:W-:Y:S01]  /*4090*/  DFMA R32, R30, UR10, R32 ;  /* 0x0000000a1e207c2b */ /* 0x000fe20008000020 */
[----:B------:R-:W-:Y:S01]  /*40a0*/  UMOV UR10, 0x62401315 ;  /* 0x62401315000a7882 */ /* 0x000fe20000000000 */
[----:B------:R-:W-:-:S06]  /*40b0*/  UMOV UR11, 0x3ec71dee ;  /* 0x3ec71dee000b7882 */ /* 0x000fcc0000000000 */
[----:B------:R-:W-:Y:S01]  /*40c0*/  DFMA R32, R30, R32, UR10 ;  /* 0x0000000a1e207e2b */ /* 0x000fe20008000020 */
        /* <DEDUP_REMOVED lines=20> */
[----:B------:R-:W-:-:S08]  /*4210*/  DFMA R32, R30, R32, UR10 ;  /* 0x0000000a1e207e2b */ /* 0x000fd00008000020 */
[----:B------:R-:W-:-:S08]  /*4220*/  DFMA R32, R30, R32, 1 ;  /* 0x3ff000001e20742b */ /* 0x000fd00000000020 */
[----:B------:R-:W-:-:S10]  /*4230*/  DFMA R30, R30, R32, 1 ;  /* 0x3ff000001e1e742b */ /* 0x000fd40000000020 */
[----:B------:R-:W-:Y:S02]  /*4240*/  IMAD R23, R26, 0x100000, R31 ;  /* 0x001000001a177824 */ /* 0x000fe400078e021f */
[----:B------:R-:W-:Y:S01]  /*4250*/  IMAD.MOV.U32 R22, RZ, RZ, R30 ;  /* 0x000000ffff167224 */ /* 0x000fe200078e001e */
[----:B------:R-:W-:Y:S06]  /*4260*/  @!P0 BRA `(.L_x_40) ;  /* 0x0000000000308947 */ /* 0x000fec0003800000 */
[----:B------:R-:W-:Y:S01]  /*4270*/  FSETP.GEU.AND P1, PT, |R25|, 4.2275390625, PT ;  /* 0x408748001900780b */ /* 0x000fe20003f2e200 */
[C---:B------:R-:W-:Y:S02]  /*4280*/  DADD R22, R24.reuse, +INF ;  /* 0x7ff0000018167429 */ /* 0x040fe40000000000 */
[----:B------:R-:W-:-:S08]  /*4290*/  DSETP.GEU.AND P0, PT, R24, RZ, PT ;  /* 0x000000ff1800722a */ /* 0x000fd00003f0e000 */
[----:B------:R-:W-:Y:S02]  /*42a0*/  FSEL R22, R22, RZ, P0 ;  /* 0x000000ff16167208 */ /* 0x000fe40000000000 */
[----:B------:R-:W-:Y:S02]  /*42b0*/  @!P1 LEA.HI R3, R26, R26, RZ, 0x1 ;  /* 0x0000001a1a039211 */ /* 0x000fe400078f08ff */
[----:B------:R-:W-:Y:S02]  /*42c0*/  FSEL R23, R23, RZ, P0 ;  /* 0x000000ff17177208 */ /* 0x000fe40000000000 */
[----:B------:R-:W-:-:S04]  /*42d0*/  @!P1 SHF.R.S32.HI R3, RZ, 0x1, R3 ;  /* 0x00000001ff039819 */ /* 0x000fc80000011403 */
[----:B------:R-:W-:Y:S01]  /*42e0*/  @!P1 LEA R31, R3, R31, 0x14 ;  /* 0x0000001f031f9211 */ /* 0x000fe200078ea0ff */
[----:B------:R-:W-:-:S05]  /*42f0*/  @!P1 IMAD.IADD R24, R26, 0x1, -R3 ;  /* 0x000000011a189824 */ /* 0x000fca00078e0a03 */
[----:B------:R-:W-:Y:S01]  /*4300*/  @!P1 LEA R25, R24, 0x3ff00000, 0x14 ;  /* 0x3ff0000018199811 */ /* 0x000fe200078ea0ff */
[----:B------:R-:W-:-:S06]  /*4310*/  @!P1 IMAD.MOV.U32 R24, RZ, RZ, RZ ;  /* 0x000000ffff189224 */ /* 0x000fcc00078e00ff */
[----:B------:R-:W-:-:S11]  /*4320*/  @!P1 DMUL R22, R30, R24 ;  /* 0x000000181e169228 */ /* 0x000fd60000000000 */
.L_x_40:
[----:B------:R-:W-:Y:S02]  /*4330*/  DFMA R28, R28, R22, R22 ;  /* 0x000000161c1c722b */ /* 0x000fe40000000016 */
[----:B------:R-:W-:-:S08]  /*4340*/  DSETP.NEU.AND P0, PT, |R22|, +INF , PT ;  /* 0x7ff000001600742a */ /* 0x000fd00003f0d200 */
[----:B------:R-:W-:Y:S01]  /*4350*/  FSEL R3, R22, R28, !P0 ;  /* 0x0000001c16037208 */ /* 0x000fe20004000000 */
[----:B------:R-:W-:Y:S01]  /*4360*/  IMAD.MOV.U32 R22, RZ, RZ, R0 ;  /* 0x000000ffff167224 */ /* 0x000fe200078e0000 */
[----:B------:R-:W-:Y:S01]  /*4370*/  FSEL R28, R23, R29, !P0 ;  /* 0x0000001d171c7208 */ /* 0x000fe20004000000 */
[----:B------:R-:W-:-:S04]  /*4380*/  IMAD.MOV.U32 R23, RZ, RZ, 0x0 ;  /* 0x00000000ff177424 */ /* 0x000fc800078e00ff */
[----:B------:R-:W-:Y:S05]  /*4390*/  RET.REL.NODEC R22 `(updateWithCollision) ;  /* 0xffffffbc16187950 */ /* 0x000fea0003c3ffff */
.L_x_41:
[----:B------:R-:W-:-:S00]  /*43a0*/  BRA `(.L_x_41) ;  /* 0xfffffffc00fc7947 */ /* 0x000fc0000383ffff */
[----:B------:R-:W-:-:S00]  /*43b0*/  NOP ;  /* 0x0000000000007918 */ /* 0x000fc00000000000 */
        /* <DEDUP_REMOVED lines=12> */
.L_x_64:


//--------------------- .text.update              --------------------------
	.section	.text.update,"ax",@progbits
	.align	128
        .global         update
        .type           update,@function
        .size           update,(.L_x_65 - update)
        .other          update,@"STO_CUDA_ENTRY STV_DEFAULT"
update:
.text.update:
[----:B------:R-:W-:Y:S01]  /*0000*/  LDC R1, c[0x0][0x37c] ;  /* 0x0000df00ff017b82 */ /* 0x000fe20000000800 */
[----:B------:R-:W0:Y:S07]  /*0010*/  S2R R3, SR_TID.X ;  /* 0x0000000000037919 */ /* 0x000e2e0000002100 */
[----:B------:R-:W0:Y:S01]  /*0020*/  S2UR UR4, SR_CTAID.X ;  /* 0x00000000000479c3 */ /* 0x000e220000002500 */
[----:B------:R-:W1:Y:S01]  /*0030*/  LDCU.64 UR26, c[0x0][0x358] ;  /* 0x00006b00ff1a77ac */ /* 0x000e620008000a00 */
[----:B------:R-:W2:Y:S06]  /*0040*/  LDCU UR8, c[0x0][0x3c8] ;  /* 0x00007900ff0877ac */ /* 0x000eac0008000800 */
[----:B------:R-:W0:Y:S08]  /*0050*/  LDC R0, c[0x0][0x360] ;  /* 0x0000d800ff007b82 */ /* 0x000e300000000800 */
[----:B------:R-:W3:Y:S08]  /*0060*/  LDC.64 R10, c[0x0][0x380] ;  /* 0x0000e000ff0a7b82 */ /* 0x000ef00000000a00 */
[----:B------:R-:W4:Y:S01]  /*0070*/  LDC.64 R8, c[0x0][0x388] ;  /* 0x0000e200ff087b82 */ /* 0x000f220000000a00 */
[----:B0-----:R-:W-:-:S07]  /*0080*/  IMAD R3, R0, UR4, R3 ;  /* 0x0000000400037c24 */ /* 0x001fce000f8e0203 */
[----:B------:R-:W0:Y:S01]  /*0090*/  LDC.64 R6, c[0x0][0x390] ;  /* 0x0000e400ff067b82 */ /* 0x000e220000000a00 */
[----:B---3--:R-:W-:-:S07]  /*00a0*/  IMAD.WIDE R10, R3, 0x8, R10 ;  /* 0x00000008030a7825 */ /* 0x008fce00078e020a */
[----:B------:R-:W3:Y:S01]  /*00b0*/  LDC.64 R4, c[0x0][0x398] ;  /* 0x0000e600ff047b82 */ /* 0x000ee20000000a00 */
[----:B-1----:R-:W5:Y:S01]  /*00c0*/  LDG.E.64 R10, desc[UR26][R10.64] ;  /* 0x0000001a0a0a7981 */ /* 0x002f62000c1e1b00 */
[----:B----4-:R-:W-:-:S06]  /*00d0*/  IMAD.WIDE R8, R3, 0x8, R8 ;  /* 0x0000000803087825 */ /* 0x010fcc00078e0208 */
[----:B------:R-:W5:Y:S01]  /*00e0*/  LDG.E.64 R8, desc[UR26][R8.64] ;  /* 0x0000001a08087981 */ /* 0x000f62000c1e1b00 */
[----:B--2---:R-:W-:Y:S01]  /*00f0*/  UISETP.GE.AND UP0, UPT, UR8, 0x1, UPT ;  /* 0x000000010800788c */ /* 0x004fe2000bf06270 */
[----:B0-----:R-:W-:-:S04]  /*0100*/  IMAD.WIDE R6, R3, 0x8, R6 ;  /* 0x0000000803067825 */ /* 0x001fc800078e0206 */
[----:B---3--:R-:W-:-:S04]  /*0110*/  IMAD.WIDE R4, R3, 0x8, R4 ;  /* 0x0000000803047825 */ /* 0x008fc800078e0204 */
[----:B------:R-:W-:Y:S05]  /*0120*/  BRA.U !UP0, `(.L_x_42) ;  /* 0x00000019089c7547 */ /* 0x000fea000b800000 */
[----:B------:R-:W0:Y:S01]  /*0130*/  LDCU UR25, c[0x0][0x3c8] ;  /* 0x00007900ff1977ac */ /* 0x000e220008000800 */
[----:B------:R-:W-:Y:S01]  /*0140*/  IMAD.MOV.U32 R0, RZ, RZ, RZ ;  /* 0x000000ffff007224 */ /* 0x000fe200078e00ff */
[----:B------:R-:W-:Y:S02]  /*0150*/  UISETP.GE.U32.AND UP1, UPT, UR8, 0x4, UPT ;  /* 0x000000040800788c */ /* 0x000fe4000bf26070 */
[----:B0-----:R-:W-:-:S07]  /*0160*/  ULOP3.LUT UP0, UR24, UR25, 0x3, URZ, 0xc0, !UPT ;  /* 0x0000000319187892 */ /* 0x001fce000f80c0ff */
[----:B------:R-:W-:Y:S05]  /*0170*/  BRA.U !UP1, `(.L_x_43) ;  /* 0x0000000d09b47547 */ /* 0x000fea000b800000 */
[----:B------:R-:W0:Y:S01]  /*0180*/  LDCU.128 UR16, c[0x0][0x3d0] ;  /* 0x00007a00ff1077ac */ /* 0x000e220008000c00 */
[----:B------:R-:W1:Y:S01]  /*0190*/  LDCU.128 UR20, c[0x0][0x3e0] ;  /* 0x00007c00ff1477ac */ /* 0x000e620008000c00 */
[----:B------:R-:W2:Y:S01]  /*01a0*/  LDCU.128 UR4, c[0x0][0x3f0] ;  /* 0x00007e00ff0477ac */ /* 0x000ea20008000c00 */
[----:B------:R-:W-:Y:S02]  /*01b0*/  ULOP3.LUT UR8, UR8, 0x7ffffffc, URZ, 0xc0, !UPT ;  /* 0x7ffffffc08087892 */ /* 0x000fe4000f8ec0ff */
[----:B0-----:R-:W-:-:S04]  /*01c0*/  UIADD3 UR15, UP1, UPT, UR16, 0x10, URZ ;  /* 0x00000010100f7890 */ /* 0x001fc8000ff3e0ff */
[----:B------:R-:W-:Y:S01]  /*01d0*/  IMAD.U32 R0, RZ, RZ, UR8 ;  /* 0x00000008ff007e24 */ /* 0x000fe2000f8e00ff */
[----:B------:R-:W-:Y:S02]  /*01e0*/  UIADD3 UR11, UP2, UPT, UR18, 0x10, URZ ;  /* 0x00000010120b7890 */ /* 0x000fe4000ff5e0ff */
[----:B------:R-:W-:Y:S02]  /*01f0*/  UIADD3.X UR16, UPT, UPT, URZ, UR17, URZ, UP1, !UPT ;  /* 0x00000011ff107290 */ /* 0x000fe40008ffe4ff */
[----:B------:R-:W-:Y:S01]  /*0200*/  UIADD3.X UR12, UPT, UPT, URZ, UR19, URZ, UP2, !UPT ;  /* 0x00000013ff0c7290 */ /* 0x000fe200097fe4ff */
[----:B------:R-:W-:Y:S01]  /*0210*/  IMAD.U32 R2, RZ, RZ, UR15 ;  /* 0x0000000fff027e24 */ /* 0x000fe2000f8e00ff */
[----:B-1----:R-:W-:Y:S01]  /*0220*/  UIADD3 UR13, UP1, UPT, UR20, 0x10, URZ ;  /* 0x00000010140d7890 */ /* 0x002fe2000ff3e0ff */
[----:B------:R-:W-:Y:S01]  /*0230*/  IMAD.U32 R12, RZ, RZ, UR11 ;  /* 0x0000000bff0c7e24 */ /* 0x000fe2000f8e00ff */
[----:B------:R-:W-:Y:S01]  /*0240*/  UIADD3 UR9, UP3, UPT, UR22, 0x10, URZ ;  /* 0x0000001016097890 */ /* 0x000fe2000ff7e0ff */
[----:B------:R-:W-:Y:S01]  /*0250*/  MOV R3, UR16 ;  /* 0x0000001000037c02 */ /* 0x000fe20008000f00 */
[----:B--2---:R-:W-:Y:S01]  /*0260*/  UIADD3 UR10, UP2, UPT, UR6, 0x10, URZ ;  /* 0x00000010060a7890 */ /* 0x004fe2000ff5e0ff */
[----:B------:R-:W-:Y:S01]  /*0270*/  IMAD.U32 R13, RZ, RZ, UR12 ;  /* 0x0000000cff0d7e24 */ /* 0x000fe2000f8e00ff */
[----:B------:R-:W-:Y:S01]  /*0280*/  UIADD3 UR4, UP4, UPT, UR4, 0x10, URZ ;  /* 0x0000001004047890 */ /* 0x000fe2000ff9e0ff */
[----:B------:R-:W-:Y:S01]  /*0290*/  IMAD.U32 R16, RZ, RZ, UR13 ;  /* 0x0000000dff107e24 */ /* 0x000fe2000f8e00ff */
[----:B------:R-:W-:Y:S01]  /*02a0*/  UIADD3.X UR14, UPT, UPT, URZ, UR21, URZ, UP1, !UPT ;  /* 0x00000015ff0e7290 */ /* 0x000fe20008ffe4ff */
[----:B------:R-:W-:Y:S01]  /*02b0*/  IMAD.U32 R14, RZ, RZ, UR9 ;  /* 0x00000009ff0e7e24 */ /* 0x000fe2000f8e00ff */
[----:B------:R-:W-:Y:S01]  /*02c0*/  UIADD3.X UR6, UPT, UPT, URZ, UR23, URZ, UP3, !UPT ;  /* 0x00000017ff067290 */ /* 0x000fe20009ffe4ff */
[----:B------:R-:W-:Y:S01]  /*02d0*/  IMAD.U32 R22, RZ, RZ, UR10 ;  /* 0x0000000aff167e24 */ /* 0x000fe2000f8e00ff */
[----:B------:R-:W-:Y:S01]  /*02e0*/  UIADD3.X UR7, UPT, UPT, URZ, UR7, URZ, UP2, !UPT ;  /* 0x00000007ff077290 */ /* 0x000fe200097fe4ff */
[----:B------:R-:W-:Y:S01]  /*02f0*/  IMAD.U32 R24, RZ, RZ, UR4 ;  /* 0x00000004ff187e24 */ /* 0x000fe2000f8e00ff */
[----:B------:R-:W-:Y:S01]  /*0300*/  UIADD3.X UR5, UPT, UPT, URZ, UR5, URZ, UP4, !UPT ;  /* 0x00000005ff057290 */ /* 0x000fe2000a7fe4ff */
[----:B------:R-:W-:Y:S01]  /*0310*/  IMAD.U32 R17, RZ, RZ, UR14 ;  /* 0x0000000eff117e24 */ /* 0x000fe2000f8e00ff */
[----:B------:R-:W-:Y:S01]  /*0320*/  UIADD3 UR17, UPT, UPT, -UR8, URZ, URZ ;  /* 0x000000ff08117290 */ /* 0x000fe2000fffe1ff */
[----:B------:R-:W-:-:S02]  /*0330*/  IMAD.U32 R15, RZ, RZ, UR6 ;  /* 0x00000006ff0f7e24 */ /* 0x000fc4000f8e00ff */
[----:B------:R-:W-:Y:S02]  /*0340*/  IMAD.U32 R23, RZ, RZ, UR7 ;  /* 0x00000007ff177e24 */ /* 0x000fe4000f8e00ff */
[----:B------:R-:W-:-:S07]  /*0350*/  IMAD.U32 R25, RZ, RZ, UR5 ;  /* 0x00000005ff197e24 */ /* 0x000fce000f8e00ff */
.L_x_44:
[----:B------:R-:W2:Y:S04]  /*0360*/  LDG.E.64 R28, desc[UR26][R2.64+-0x10] ;  /* 0xfffff01a021c7981 */ /* 0x000ea8000c1e1b00 */
[----:B------:R-:W3:Y:S04]  /*0370*/  LDG.E.64 R26, desc[UR26][R16.64+-0x10] ;  /* 0xfffff01a101a7981 */ /* 0x000ee8000c1e1b00 */
[----:B0-----:R-:W4:Y:S04]  /*0380*/  LDG.E.64 R20, desc[UR26][R12.64+-0x10] ;  /* 0xfffff01a0c147981 */ /* 0x001f28000c1e1b00 */
[----:B------:R-:W4:Y:S01]  /*0390*/  LDG.E.64 R18, desc[UR26][R14.64+-0x10] ;  /* 0xfffff01a0e127981 */ /* 0x000f22000c1e1b00 */
[--C-:B--2---:R-:W-:Y:S01]  /*03a0*/  IMAD.MOV.U32 R32, RZ, RZ, R28.reuse ;  /* 0x000000ffff207224 */ /* 0x104fe200078e001c */
[----:B------:R-:W-:Y:S01]  /*03b0*/  MOV R31, R29 ;  /* 0x0000001d001f7202 */ /* 0x000fe20000000f00 */
[----:B------:R-:W-:Y:S01]  /*03c0*/  IMAD.MOV.U32 R30, RZ, RZ, R28 ;  /* 0x000000ffff1e7224 */ /* 0x000fe200078e001c */
[C-C-:B---3--:R-:W-:Y:S01]  /*03d0*/  DSETP.MIN.AND P0, P3, R28.reuse, R26.reuse, PT ;  /* 0x0000001a1c00722a */ /* 0x148fe20003b00000 */
[----:B------:R-:W-:Y:S01]  /*03e0*/  IMAD.MOV.U32 R35, RZ, RZ, R29 ;  /* 0x000000ffff237224 */ /* 0x000fe200078e001d */
[----:B------:R-:W-:Y:S01]  /*03f0*/  DSETP.MAX.AND P1, P2, R28, R26, PT ;  /* 0x0000001a1c00722a */ /* 0x000fe20003a2f000 */
[----:B------:R-:W-:-:S02]  /*0400*/  IMAD.MOV.U32 R33, RZ, RZ, R26 ;  /* 0x000000ffff217224 */ /* 0x000fc400078e001a */
[----:B------:R-:W-:Y:S02]  /*0410*/  IMAD.MOV.U32 R28, RZ, RZ, R27 ;  /* 0x000000ffff1c7224 */ /* 0x000fe400078e001b */
[----:B------:R-:W-:Y:S01]  /*0420*/  IMAD.MOV.U32 R29, RZ, RZ, R26 ;  /* 0x000000ffff1d7224 */ /* 0x000fe200078e001a */
[----:B----4-:R-:W-:Y:S01]  /*0430*/  DSETP.MIN.AND P4, P5, R20, R18, PT ;  /* 0x000000121400722a */ /* 0x010fe20003d80000 */
[----:B------:R-:W-:Y:S02]  /*0440*/  FSEL R31, R31, R27, P1 ;  /* 0x0000001b1f1f7208 */ /* 0x000fe40000800000 */
[----:B------:R-:W-:Y:S02]  /*0450*/  FSEL R35, R35, R28, P0 ;  /* 0x0000001c23237208 */ /* 0x000fe40000000000 */
[----:B------:R-:W-:Y:S01]  /*0460*/  SEL R26, R32, R29, P0 ;  /* 0x0000001d201a7207 */ /* 0x000fe20000000000 */
[----:B------:R-:W-:Y:S01]  /*0470*/  IMAD.MOV.U32 R29, RZ, RZ, R18 ;  /* 0x000000ffff1d7224 */ /* 0x000fe200078e0012 */
[----:B------:R-:W-:Y:S01]  /*0480*/  @P3 LOP3.LUT R35, R28, 0x80000, RZ, 0xfc, !PT ;  /* 0x000800001c233812 */ /* 0x000fe200078efcff */
[----:B------:R-:W-:Y:S01]  /*0490*/  IMAD.MOV.U32 R28, RZ, RZ, R20 ;  /* 0x000000ffff1c7224 */ /* 0x000fe200078e0014 */
[----:B------:R-:W-:Y:S01]  /*04a0*/  @P2 LOP3.LUT R31, R27, 0x80000, RZ, 0xfc, !PT ;  /* 0x000800001b1f2812 */ /* 0x000fe200078efcff */
[----:B------:R-:W-:Y:S01]  /*04b0*/  IMAD.MOV.U32 R32, RZ, RZ, R19 ;  /* 0x000000ffff207224 */ /* 0x000fe200078e0013 */
[----:B------:R-:W-:Y:S01]  /*04c0*/  SEL R30, R30, R33, P1 ;  /* 0x000000211e1e7207 */ /* 0x000fe20000800000 */
[----:B------:R-:W-:Y:S01]  /*04d0*/  IMAD.MOV.U32 R27, RZ, RZ, R35 ;  /* 0x000000ffff1b7224 */ /* 0x000fe200078e0023 */
[----:B------:R-:W-:Y:S01]  /*04e0*/  SEL R28, R28, R29, P4 ;  /* 0x0000001d1c1c7207 */ /* 0x000fe20002000000 */
[----:B------:R-:W-:-:S05]  /*04f0*/  IMAD.MOV.U32 R29, RZ, RZ, R21 ;  /* 0x000000ffff1d7224 */ /* 0x000fca00078e0015 */
[----:B------:R-:W-:Y:S01]  /*0500*/  FSEL R29, R29, R32, P4 ;  /* 0x000000201d1d7208 */ /* 0x000fe20002000000 */
[----:B------:R-:W-:Y:S01]  /*0510*/  DSETP.MAX.AND P3, P4, R20, R18, PT ;  /* 0x000000121400722a */ /* 0x000fe20003c6f000 */
[----:B------:R-:W-:-:S05]  /*0520*/  @P5 LOP3.LUT R29, R32, 0x80000, RZ, 0xfc, !PT ;  /* 0x00080000201d5812 */ /* 0x000fca00078efcff */
[----:B------:R-:W-:Y:S01]  /*0530*/  SEL R18, R20, R18, P3 ;  /* 0x0000001214127207 */ /* 0x000fe20001800000 */
[----:B-----5:R-:W-:-:S06]  /*0540*/  DSETP.GT.AND P0, PT, R8, R28, PT ;  /* 0x0000001c0800722a */ /* 0x020fcc0003f04000 */
[----:B------:R-:W-:Y:S01]  /*0550*/  DSETP.LEU.OR P0, PT, R10, R26, !P0 ;  /* 0x0000001a0a00722a */ /* 0x000fe2000470b400 */
[----:B------:R-:W-:Y:S01]  /*0560*/  IMAD.MOV.U32 R27, RZ, RZ, R19 ;  /* 0x000000ffff1b7224 */ /* 0x000fe200078e0013 */
[----:B------:R-:W-:-:S04]  /*0570*/  MOV R26, R21 ;  /* 0x00000015001a7202 */ /* 0x000fc80000000f00 */
[----:B------:R-:W-:Y:S01]  /*0580*/  DSETP.GEU.OR P0, PT, R10, R30, P0 ;  /* 0x0000001e0a00722a */ /* 0x000fe2000070e400 */
[----:B------:R-:W-:Y:S02]  /*0590*/  FSEL R29, R26, R27, P3 ;  /* 0x0000001b1a1d7208 */ /* 0x000fe40001800000 */
[----:B------:R-:W-:-:S05]  /*05a0*/  @P4 LOP3.LUT R29, R27, 0x80000, RZ, 0xfc, !PT ;  /* 0x000800001b1d4812 */ /* 0x000fca00078efcff */
[----:B------:R-:W-:-:S06]  /*05b0*/  IMAD.MOV.U32 R19, RZ, RZ, R29 ;  /* 0x000000ffff137224 */ /* 0x000fcc00078e001d */
[----:B------:R-:W-:-:S14]  /*05c0*/  DSETP.GEU.OR P0, PT, R8, R18, P0 ;  /* 0x000000120800722a */ /* 0x000fdc000070e400 */
[----:B------:R-:W2:Y:S01]  /*05d0*/  @!P0 LDG.E.64 R20, desc[UR26][R24.64+-0x10] ;  /* 0xfffff01a18148981 */ /* 0x000ea2000c1e1b00 */
[----:B------:R-:W2:Y:S03]  /*05e0*/  @!P0 LDC.64 R18, c[0x0][0x400] ;  /* 0x00010000ff128b82 */ /* 0x000ea60000000a00 */
[----:B------:R-:W2:Y:S02]  /*05f0*/  @!P0 LDG.E.64 R26, desc[UR26][R6.64] ;  /* 0x0000001a061a8981 */ /* 0x000ea4000c1e1b00 */
[----:B--2---:R-:W-:-:S07]  /*0600*/  @!P0 DFMA R30, R20, R18, R26 ;  /* 0x00000012141e822b */ /* 0x004fce000000001a */
[----:B------:R-:W-:Y:S04]  /*0610*/  @!P0 STG.E.64 desc[UR26][R6.64], R30 ;  /* 0x0000001e06008986 */ /* 0x000fe8000c101b1a */
        /* <DEDUP_REMOVED lines=8> */
[----:B--2---:R-:W-:-:S02]  /*06a0*/  IMAD.MOV.U32 R36, RZ, RZ, R35 ;  /* 0x000000ffff247224 */ /* 0x004fc400078e0023 */
[----:B------:R-:W-:Y:S01]  /*06b0*/  IMAD.MOV.U32 R28, RZ, RZ, R34 ;  /* 0x000000ffff1c7224 */ /* 0x000fe200078e0022 */
[C-C-:B---3--:R-:W-:Y:S01]  /*06c0*/  DSETP.MIN.AND P0, P3, R34.reuse, R26.reuse, PT ;  /* 0x0000001a2200722a */ /* 0x148fe20003b00000 */
[----:B------:R-:W-:Y:S01]  /*06d0*/  IMAD.MOV.U32 R29, RZ, RZ, R27 ;  /* 0x000000ffff1d7224 */ /* 0x000fe200078e001b */
[----:B------:R-:W-:Y:S01]  /*06e0*/  DSETP.MAX.AND P1, P2, R34, R26, PT ;  /* 0x0000001a2200722a */ /* 0x000fe20003a2f000 */
[----:B------:R-:W-:Y:S01]  /*06f0*/  IMAD.MOV.U32 R37, RZ, RZ, R26 ;  /* 0x000000ffff257224 */ /* 0x000fe200078e001a */
[----:B0-----:R-:W-:Y:S01]  /*0700*/  MOV R33, R26 ;  /* 0x0000001a00217202 */ /* 0x001fe20000000f00 */
[----:B------:R-:W-:Y:S01]  /*0710*/  IMAD.MOV.U32 R31, RZ, RZ, R35 ;  /* 0x000000ffff1f7224 */ /* 0x000fe200078e0023 */
[----:B------:R-:W-:Y:S01]  /*0720*/  FSEL R35, R36, R29, P0 ;  /* 0x0000001d24237208 */ /* 0x000fe20000000000 */
[----:B------:R-:W-:Y:S01]  /*0730*/  IMAD.MOV.U32 R30, RZ, RZ, R34 ;  /* 0x000000ffff1e7224 */ /* 0x000fe200078e0022 */
[----:B----4-:R-:W-:Y:S01]  /*0740*/  DSETP.MIN.AND P4, P5, R20, R18, PT ;  /* 0x000000121400722a */ /* 0x010fe20003d80000 */
[----:B------:R-:W-:Y:S01]  /*0750*/  SEL R26, R28, R37, P0 ;  /* 0x000000251c1a7207 */ /* 0x000fe20000000000 */
[----:B------:R-:W-:Y:S01]  /*0760*/  IMAD.MOV.U32 R28, RZ, RZ, R20 ;  /* 0x000000ffff1c7224 */ /* 0x000fe200078e0014 */
[----:B------:R-:W-:Y:S01]  /*0770*/  FSEL R31, R31, R27, P1 ;  /* 0x0000001b1f1f7208 */ /* 0x000fe20000800000 */
[----:B------:R-:W-:Y:S01]  /*0780*/  IMAD.MOV.U32 R32, RZ, RZ, R19 ;  /* 0x000000ffff207224 */ /* 0x000fe200078e0013 */
[----:B------:R-:W-:-:S02]  /*0790*/  SEL R30, R30, R33, P1 ;  /* 0x000000211e1e7207 */ /* 0x000fc40000800000 */
[----:B------:R-:W-:Y:S01]  /*07a0*/  @P3 LOP3.LUT R35, R29, 0x80000, RZ, 0xfc, !PT ;  /* 0x000800001d233812 */ /* 0x000fe200078efcff */
[----:B------:R-:W-:Y:S01]  /*07b0*/  IMAD.MOV.U32 R29, RZ, RZ, R18 ;  /* 0x000000ffff1d7224 */ /* 0x000fe200078e0012 */
[----:B------:R-:W-:-:S03]  /*07c0*/  @P2 LOP3.LUT R31, R27, 0x80000, RZ, 0xfc, !PT ;  /* 0x000800001b1f2812 */ /* 0x000fc600078efcff */
[----:B------:R-:W-:Y:S01]  /*07d0*/  IMAD.MOV.U32 R27, RZ, RZ, R35 ;  /* 0x000000ffff1b7224 */ /* 0x000fe200078e0023 */
[----:B------:R-:W-:Y:S01]  /*07e0*/  SEL R28, R28, R29, P4 ;  /* 0x0000001d1c1c7207 */ /* 0x000fe20002000000 */
[----:B------:R-:W-:-:S05]  /*07f0*/  IMAD.MOV.U32 R29, RZ, RZ, R21 ;  /* 0x000000ffff1d7224 */ /* 0x000fca00078e0015 */
[----:B------:R-:W-:Y:S01]  /*0800*/  FSEL R29, R29, R32, P4 ;  /* 0x000000201d1d7208 */ /* 0x000fe20002000000 */
[----:B------:R-:W-:Y:S01]  /*0810*/  DSETP.MAX.AND P3, P4, R20, R18, PT ;  /* 0x000000121400722a */ /* 0x000fe20003c6f000 */
[----:B------:R-:W-:-:S05]  /*0820*/  @P5 LOP3.LUT R29, R32, 0x80000, RZ, 0xfc, !PT ;  /* 0x00080000201d5812 */ /* 0x000fca00078efcff */
[----:B------:R-:W-:Y:S01]  /*0830*/  SEL R18, R20, R18, P3 ;  /* 0x0000001214127207 */ /* 0x000fe20001800000 */
[----:B------:R-:W-:-:S06]  /*0840*/  DSETP.GT.AND P0, PT, R8, R28, PT ;  /* 0x0000001c0800722a */ /* 0x000fcc0003f04000 */
[----:B------:R-:W-:Y:S01]  /*0850*/  DSETP.LEU.OR P0, PT, R10, R26, !P0 ;  /* 0x0000001a0a00722a */ /* 0x000fe2000470b400 */
[----:B------:R-:W-:Y:S02]  /*0860*/  IMAD.MOV.U32 R26, RZ, RZ, R21 ;  /* 0x000000ffff1a7224 */ /* 0x000fe400078e0015 */
[----:B------:R-:W-:-:S03]  /*0870*/  IMAD.MOV.U32 R27, RZ, RZ, R19 ;  /* 0x000000ffff1b7224 */ /* 0x000fc600078e0013 */
[----:B------:R-:W-:Y:S02]  /*0880*/  DSETP.GEU.OR P0, PT, R10, R30, P0 ;  /* 0x0000001e0a00722a */ /* 0x000fe4000070e400 */
[----:B------:R-:W-:Y:S02]  /*0890*/  FSEL R29, R26, R27, P3 ;  /* 0x0000001b1a1d7208 */ /* 0x000fe40001800000 */
[----:B------:R-:W-:-:S04]  /*08a0*/  @P4 LOP3.LUT R29, R27, 0x80000, RZ, 0xfc, !PT ;  /* 0x000800001b1d4812 */ /* 0x000fc800078efcff */
[----:B------:R-:W-:-:S06]  /*08b0*/  MOV R19, R29 ;  /* 0x0000001d00137202 */ /* 0x000fcc0000000f00 */
        /* <DEDUP_REMOVED lines=19> */
[--C-:B------:R-:W-:Y:S02]  /*09f0*/  IMAD.MOV.U32 R37, RZ, RZ, R26.reuse ;  /* 0x000000ffff257224 */ /* 0x100fe400078e001a */
[----:B0-----:R-:W-:Y:S01]  /*0a00*/  IMAD.MOV.U32 R31, RZ, RZ, R35 ;  /* 0x000000ffff1f7224 */ /* 0x001fe200078e0023 */
[----:B------:R-:W-:Y:S01]  /*0a10*/  FSEL R35, R36, R29, P0 ;  /* 0x0000001d24237208 */ /* 0x000fe20000000000 */
[----:B-1----:R-:W-:Y:S01]  /*0a20*/  IMAD.MOV.U32 R33, RZ, RZ, R26 ;  /* 0x000000ffff217224 */ /* 0x002fe200078e001a */
[----:B----4-:R-:W-:Y:S01]  /*0a30*/  DSETP.MIN.AND P4, P5, R20, R18, PT ;  /* 0x000000121400722a */ /* 0x010fe20003d80000 */
[----:B------:R-:W-:Y:S01]  /*0a40*/  SEL R26, R28, R37, P0 ;  /* 0x000000251c1a7207 */ /* 0x000fe20000000000 */
[----:B------:R-:W-:Y:S01]  /*0a50*/  IMAD.MOV.U32 R32, RZ, RZ, R19 ;  /* 0x000000ffff207224 */ /* 0x000fe200078e0013 */
[----:B------:R-:W-:Y:S01]  /*0a60*/  MOV R28, R20 ;  /* 0x00000014001c7202 */ /* 0x000fe20000000f00 */
[----:B------:R-:W-:Y:S01]  /*0a70*/  IMAD.MOV.U32 R30, RZ, RZ, R34 ;  /* 0x000000ffff1e7224 */ /* 0x000fe200078e0022 */
[----:B------:R-:W-:-:S02]  /*0a80*/  FSEL R31, R31, R27, P1 ;  /* 0x0000001b1f1f7208 */ /* 0x000fc40000800000 */
[----:B------:R-:W-:Y:S01]  /*0a90*/  @P3 LOP3.LUT R35, R29, 0x80000, RZ, 0xfc, !PT ;  /* 0x000800001d233812 */ /* 0x000fe200078efcff */
[----:B------:R-:W-:Y:S01]  /*0aa0*/  IMAD.MOV.U32 R29, RZ, RZ, R18 ;  /* 0x000000ffff1d7224 */ /* 0x000fe200078e0012 */
[----:B------:R-:W-:Y:S02]  /*0ab0*/  @P2 LOP3.LUT R31, R27, 0x80000, RZ, 0xfc, !PT ;  /* 0x000800001b1f2812 */ /* 0x000fe400078efcff */
        /* <DEDUP_REMOVED lines=30> */
[--C-:B--2---:R-:W-:Y:S01]  /*0ca0*/  IMAD.MOV.U32 R36, RZ, RZ, R35.reuse ;  /* 0x000000ffff247224 */ /* 0x104fe200078e0023 */
[----:B------:R-:W-:Y:S01]  /*0cb0*/  MOV R28, R34 ;  /* 0x00000022001c7202 */ /* 0x000fe20000000f00 */
[----:B0-----:R-:W-:Y:S01]  /*0cc0*/  IMAD.MOV.U32 R31, RZ, RZ, R35 ;  /* 0x000000ffff1f7224 */ /* 0x001fe200078e0023 */
[C-C-:B---3--:R-:W-:Y:S01]  /*0cd0*/  DSETP.MIN.AND P0, P3, R34.reuse, R26.reuse, PT ;  /* 0x0000001a2200722a */ /* 0x148fe20003b00000 */
[----:B------:R-:W-:Y:S01]  /*0ce0*/  IMAD.MOV.U32 R37, RZ, RZ, R26 ;  /* 0x000000ffff257224 */ /* 0x000fe200078e001a */
[----:B------:R-:W-:Y:S01]  /*0cf0*/  DSETP.MAX.AND P1, P2, R34, R26, PT ;  /* 0x0000001a2200722a */ /* 0x000fe20003a2f000 */
[----:B------:R-:W-:-:S02]  /*0d00*/  IMAD.MOV.U32 R29, RZ, RZ, R27 ;  /* 0x000000ffff1d7224 */ /* 0x000fc400078e001b */
[----:B-1----:R-:W-:Y:S01]  /*0d10*/  IMAD.MOV.U32 R33, RZ, RZ, R26 ;  /* 0x000000ffff217224 */ /* 0x002fe200078e001a */
[----:B------:R-:W-:Y:S01]  /*0d20*/  SEL R26, R28, R37, P0 ;  /* 0x000000251c1a7207 */ /* 0x000fe20000000000 */
[----:B----4-:R-:W-:Y:S01]  /*0d30*/  IMAD.MOV.U32 R28, RZ, RZ, R20 ;  /* 0x000000ffff1c7224 */ /* 0x010fe200078e0014 */
[----:B------:R-:W-:Y:S01]  /*0d40*/  DSETP.MIN.AND P4, P5, R20, R18, PT ;  /* 0x000000121400722a */ /* 0x000fe20003d80000 */
[----:B------:R-:W-:Y:S01]  /*0d50*/  FSEL R35, R36, R29, P0 ;  /* 0x0000001d24237208 */ /* 0x000fe20000000000 */
[----:B------:R-:W-:Y:S01]  /*0d60*/  IMAD.MOV.U32 R32, RZ, RZ, R19 ;  /* 0x000000ffff207224 */ /* 0x000fe200078e0013 */
[----:B------:R-:W-:Y:S01]  /*0d70*/  FSEL R31, R31, R27, P1 ;  /* 0x0000001b1f1f7208 */ /* 0x000fe20000800000 */
[----:B------:R-:W-:Y:S02]  /*0d80*/  IMAD.MOV.U32 R30, RZ, RZ, R34 ;  /* 0x000000ffff1e7224 */ /* 0x000fe400078e0022 */
[----:B------:R-:W-:Y:S02]  /*0d90*/  @P3 LOP3.LUT R35, R29, 0x80000, RZ, 0xfc, !PT ;  /* 0x000800001d233812 */ /* 0x000fe400078efcff */
[----:B------:R-:W-:-:S02]  /*0da0*/  MOV R29, R18 ;  /* 0x00000012001d7202 */ /* 0x000fc40000000f00 */
[----:B------:R-:W-:Y:S01]  /*0db0*/  @P2 LOP3.LUT R31, R27, 0x80000, RZ, 0xfc, !PT ;  /* 0x000800001b1f2812 */ /* 0x000fe200078efcff */
[----:B------:R-:W-:Y:S01]  /*0dc0*/  IMAD.MOV.U32 R27, RZ, RZ, R35 ;  /* 0x000000ffff1b7224 */ /* 0x000fe200078e0023 */
[----:B------:R-:W-:Y:S01]  /*0dd0*/  SEL R28, R28, R29, P4 ;  /* 0x0000001d1c1c7207 */ /* 0x000fe20002000000 */
[----:B------:R-:W-:Y:S01]  /*0de0*/  IMAD.MOV.U32 R29, RZ, RZ, R21 ;  /* 0x000000ffff1d7224 */ /* 0x000fe200078e0015 */
[----:B------:R-:W-:-:S04]  /*0df0*/  SEL R30, R30, R33, P1 ;  /* 0x000000211e1e7207 */ /* 0x000fc80000800000 */
        /* <DEDUP_REMOVED lines=18> */
[----:B------:R1:W2:Y:S04]  /*0f20*/  @!P0 LDG.E.64 R20, desc[UR26][R22.64+0x8] ;  /* 0x0000081a16148981 */ /* 0x0002a8000c1e1b00 */
[----:B------:R-:W2:Y:S01]  /*0f30*/  @!P0 LDG.E.64 R26, desc[UR26][R4.64] ;  /* 0x0000001a041a8981 */ /* 0x000ea2000c1e1b00 */
[----:B------:R-:W-:Y:S01]  /*0f40*/  UIADD3 UR17, UPT, UPT, UR17, 0x4, URZ ;  /* 0x0000000411117890 */ /* 0x000fe2000fffe0ff */
[----:B------:R-:W-:-:S02]  /*0f50*/  IADD3 R12, P1, PT, R12, 0x20, RZ ;  /* 0x000000200c0c7810 */ /* 0x000fc40007f3e0ff */
[----:B------:R-:W-:Y:S01]  /*0f60*/  IADD3 R14, P3, PT, R14, 0x20, RZ ;  /* 0x000000200e0e7810 */ /* 0x000fe20007f7e0ff */
[----:B------:R-:W-:Y:S01]  /*0f70*/  UISETP.NE.AND UP1, UPT, UR17, URZ, UPT ;  /* 0x000000ff1100728c */ /* 0x000fe2000bf25270 */
[----:B-1----:R-:W-:Y:S01]  /*0f80*/  IADD3 R22, P2, PT, R22, 0x20, RZ ;  /* 0x0000002016167810 */ /* 0x002fe20007f5e0ff */
[----:B------:R-:W-:Y:S01]  /*0f90*/  IMAD.X R13, RZ, RZ, R13, P1 ;  /* 0x000000ffff0d7224 */ /* 0x000fe200008e060d */
[----:B------:R-:W-:Y:S01]  /*0fa0*/  IADD3 R24, P4, PT, R24, 0x20, RZ ;  /* 0x0000002018187810 */ /* 0x000fe20007f9e0ff */
[----:B------:R-:W-:Y:S02]  /*0fb0*/  IMAD.X R15, RZ, RZ, R15, P3 ;  /* 0x000000ffff0f7224 */ /* 0x000fe400018e060f */
[----:B------:R-:W-:Y:S02]  /*0fc0*/  IMAD.X R23, RZ, RZ, R23, P2 ;  /* 0x000000ffff177224 */ /* 0x000fe400010e0617 */
[----:B------:R-:W-:Y:S01]  /*0fd0*/  IMAD.X R25, RZ, RZ, R25, P4 ;  /* 0x000000ffff197224 */ /* 0x000fe200020e0619 */
[----:B--2---:R-:W-:-:S07]  /*0fe0*/  @!P0 DFMA R20, R20, R28, R26 ;  /* 0x0000001c1414822b */ /* 0x004fce000000001a */
[----:B------:R0:W-:Y:S01]  /*0ff0*/  @!P0 STG.E.64 desc[UR26][R4.64], R20 ;  /* 0x0000001404008986 */ /* 0x0001e2000c101b1a */
[----:B------:R-:W-:-:S05]  /*1000*/  IADD3 R2, P0, PT, R2, 0x20, RZ ;  /* 0x0000002002027810 */ /* 0x000fca0007f1e0ff */
[----:B------:R-:W-:Y:S01]  /*1010*/  IMAD.X R3, RZ, RZ, R3, P0 ;  /* 0x000000ffff037224 */ /* 0x000fe200000e0603 */
[----:B------:R-:W-:-:S04]  /*1020*/  IADD3 R16, P0, PT, R16, 0x20, RZ ;  /* 0x0000002010107810 */ /* 0x000fc80007f1e0ff */
[----:B------:R-:W-:Y:S01]  /*1030*/  IADD3.X R17, PT, PT, RZ, R17, RZ, P0, !PT ;  /* 0x00000011ff117210 */ /* 0x000fe200007fe4ff */
[----:B------:R-:W-:Y:S08]  /*1040*/  BRA.U UP1, `(.L_x_44) ;  /* 0xfffffff101c47547 */ /* 0x000ff0000b83ffff */
.L_x_43:
[----:B------:R-:W-:Y:S05]  /*1050*/  BRA.U !UP0, `(.L_x_42) ;  /* 0x0000000908d07547 */ /* 0x000fea000b800000 */
[----:B------:R-:W-:-:S09]  /*1060*/  UISETP.NE.AND UP0, UPT, UR24, 0x1, UPT ;  /* 0x000000011800788c */ /* 0x000fd2000bf05270 */
[----:B------:R-:W-:Y:S05]  /*1070*/  BRA.U !UP0, `(.L_x_45) ;  /* 0x0000000508bc7547 */ /* 0x000fea000b800000 */
[----:B------:R-:W1:Y:S08]  /*1080*/  LDC.64 R12, c[0x0][0x3d8] ;  /* 0x0000f600ff0c7b82 */ /* 0x000e700000000a00 */
[----:B------:R-:W2:Y:S08]  /*1090*/  LDC.64 R16, c[0x0][0x3e8] ;  /* 0x0000fa00ff107b82 */ /* 0x000eb00000000a00 */
[----:B------:R-:W3:Y:S08]  /*10a0*/  LDC.64 R14, c[0x0][0x3d0] ;  /* 0x0000f400ff0e7b82 */ /* 0x000ef00000000a00 */
[----:B------:R-:W4:Y:S01]  /*10b0*/  LDC.64 R2, c[0x0][0x3e0] ;  /* 0x0000f800ff027b82 */ /* 0x000f220000000a00 */
[----:B-1----:R-:W-:-:S05]  /*10c0*/  IMAD.WIDE.U32 R12, R0, 0x8, R12 ;  /* 0x00000008000c7825 */ /* 0x002fca00078e000c */
[----:B0-----:R-:W4:Y:S01]  /*10d0*/  LDG.E.64 R20, desc[UR26][R12.64] ;  /* 0x0000001a0c147981 */ /* 0x001f22000c1e1b00 */
[----:B--2---:R-:W-:-:S05]  /*10e0*/  IMAD.WIDE.U32 R16, R0, 0x8, R16 ;  /* 0x0000000800107825 */ /* 0x004fca00078e0010 */
[----:B------:R-:W2:Y:S01]  /*10f0*/  LDG.E.64 R18, desc[UR26][R16.64] ;  /* 0x0000001a10127981 */ /* 0x000ea2000c1e1b00 */
[----:B---3--:R-:W-:-:S05]  /*1100*/  IMAD.WIDE.U32 R14, R0, 0x8, R14 ;  /* 0x00000008000e7825 */ /* 0x008fca00078e000e */
[----:B------:R-:W3:Y:S01]  /*1110*/  LDG.E.64 R22, desc[UR26][R14.64] ;  /* 0x0000001a0e167981 */ /* 0x000ee2000c1e1b00 */
[----:B----4-:R-:W-:-:S05]  /*1120*/  IMAD.WIDE.U32 R2, R0, 0x8, R2 ;  /* 0x0000000800027825 */ /* 0x010fca00078e0002 */
[----:B------:R-:W3:Y:S01]  /*1130*/  LDG.E.64 R24, desc[UR26][R2.64] ;  /* 0x0000001a02187981 */ /* 0x000ee2000c1e1b00 */
[----:B--2---:R-:W-:Y:S01]  /*1140*/  DSETP.MIN.AND P0, P3, R20, R18, PT ;  /* 0x000000121400722a */ /* 0x004fe20003b00000 */
[----:B------:R-:W-:Y:S02]  /*1150*/  IMAD.MOV.U32 R26, RZ, RZ, R21 ;  /* 0x000000ffff1a7224 */ /* 0x000fe400078e0015 */
[----:B------:R-:W-:Y:S01]  /*1160*/  IMAD.MOV.U32 R29, RZ, RZ, R19 ;  /* 0x000000ffff1d7224 */ /* 0x000fe200078e0013 */
[----:B------:R-:W-:-:S04]  /*1170*/  MOV R27, R18 ;  /* 0x00000012001b7202 */ /* 0x000fc80000000f00 */
[----:B------:R-:W-:Y:S01]  /*1180*/  FSEL R33, R26, R29, P0 ;  /* 0x0000001d1a217208 */ /* 0x000fe20000000000 */
[----:B------:R-:W-:-:S05]  /*1190*/  IMAD.MOV.U32 R26, RZ, RZ, R20 ;  /* 0x000000ffff1a7224 */ /* 0x000fca00078e0014 */
[----:B------:R-:W-:Y:S01]  /*11a0*/  @P3 LOP3.LUT R33, R29, 0x80000, RZ, 0xfc, !PT ;  /* 0x000800001d213812 */ /* 0x000fe200078efcff */
[----:B---3--:R-:W-:Y:S01]  /*11b0*/  DSETP.MIN.AND P1, P2, R22, R24, PT ;  /* 0x000000181600722a */ /* 0x008fe20003a20000 */
[----:B------:R-:W-:Y:S01]  /*11c0*/  SEL R28, R26, R27, P0 ;  /* 0x0000001b1a1c7207 */ /* 0x000fe20000000000 */
[----:B------:R-:W-:Y:S02]  /*11d0*/  IMAD.MOV.U32 R26, RZ, RZ, R23 ;  /* 0x000000ffff1a7224 */ /* 0x000fe400078e0017 */
[----:B------:R-:W-:Y:S02]  /*11e0*/  IMAD.MOV.U32 R29, RZ, RZ, R33 ;  /* 0x000000ffff1d7224 */ /* 0x000fe400078e0021 */
[----:B------:R-:W-:-:S04]  /*11f0*/  IMAD.MOV.U32 R31, RZ, RZ, R25 ;  /* 0x000000ffff1f7224 */ /* 0x000fc800078e0019 */
[----:B-----5:R-:W-:Y:S01]  /*1200*/  DSETP.GT.AND P0, PT, R8, R28, PT ;  /* 0x0000001c0800722a */ /* 0x020fe20003f04000 */
[----:B------:R-:W-:Y:S01]  /*1210*/  FSEL R27, R26, R31, P1 ;  /* 0x0000001f1a1b7208 */ /* 0x000fe20000800000 */
[----:B------:R-:W-:Y:S02]  /*1220*/  IMAD.MOV.U32 R26, RZ, RZ, R22 ;  /* 0x000000ffff1a7224 */ /* 0x000fe400078e0016 */
[----:B------:R-:W-:Y:S01]  /*1230*/  IMAD.MOV.U32 R29, RZ, RZ, R24 ;  /* 0x000000ffff1d7224 */ /* 0x000fe200078e0018 */
[----:B------:R-:W-:Y:S01]  /*1240*/  DSETP.MAX.AND P3, P4, R22, R24, PT ;  /* 0x000000181600722a */ /* 0x000fe20003c6f000 */
[----:B------:R-:W-:Y:S01]  /*1250*/  @P2 LOP3.LUT R27, R31, 0x80000, RZ, 0xfc, !PT ;  /* 0x000800001f1b2812 */ /* 0x000fe200078efcff */
[----:B------:R-:W-:Y:S02]  /*1260*/  IMAD.MOV.U32 R28, RZ, RZ, R23 ;  /* 0x000000ffff1c7224 */ /* 0x000fe400078e0017 */
[----:B------:R-:W-:Y:S01]  /*1270*/  SEL R26, R26, R29, P1 ;  /* 0x0000001d1a1a7207 */ /* 0x000fe20000800000 */
[----:B------:R-:W-:-:S02]  /*1280*/  DSETP.MAX.AND P1, P2, R20, R18, PT ;  /* 0x000000121400722a */ /* 0x000fc40003a2f000 */
[----:B------:R-:W-:Y:S02]  /*1290*/  FSEL R29, R28, R31, P3 ;  /* 0x0000001f1c1d7208 */ /* 0x000fe40001800000 */
[----:B------:R-:W-:Y:S01]  /*12a0*/  SEL R28, R22, R24, P3 ;  /* 0x00000018161c7207 */ /* 0x000fe20001800000 */
[----:B------:R-:W-:Y:S01]  /*12b0*/  IMAD.MOV.U32 R24, RZ, RZ, R21 ;  /* 0x000000ffff187224 */ /* 0x000fe200078e0015 */
[----:B------:R-:W-:Y:S01]  /*12c0*/  MOV R25, R19 ;  /* 0x0000001300197202 */ /* 0x000fe20000000f00 */
[----:B------:R-:W0:Y:S01]  /*12d0*/  LDC.64 R22, c[0x0][0x3f0] ;  /* 0x0000fc00ff167b82 */ /* 0x000e220000000a00 */
[----:B------:R-:W-:Y:S01]  /*12e0*/  DSETP.LEU.OR P0, PT, R10, R26, !P0 ;  /* 0x0000001a0a00722a */ /* 0x000fe2000470b400 */
[----:B------:R-:W-:Y:S02]  /*12f0*/  @P4 LOP3.LUT R29, R31, 0x80000, RZ, 0xfc, !PT ;  /* 0x000800001f1d4812 */ /* 0x000fe400078efcff */
[----:B------:R-:W-:-:S03]  /*1300*/  FSEL R27, R24, R25, P1 ;  /* 0x00000019181b7208 */ /* 0x000fc60000800000 */
[----:B------:R-:W-:Y:S01]  /*1310*/  @P2 LOP3.LUT R27, R25, 0x80000, RZ, 0xfc, !PT ;  /* 0x00080000191b2812 */ /* 0x000fe200078efcff */
[----:B------:R-:W-:Y:S01]  /*1320*/  DSETP.GEU.OR P0, PT, R10, R28, P0 ;  /* 0x0000001c0a00722a */ /* 0x000fe2000070e400 */
[----:B------:R-:W-:Y:S01]  /*1330*/  SEL R18, R20, R18, P1 ;  /* 0x0000001214127207 */ /* 0x000fe20000800000 */
[----:B------:R-:W1:Y:S02]  /*1340*/  LDC.64 R24, c[0x0][0x3f8] ;  /* 0x0000fe00ff187b82 */ /* 0x000e640000000a00 */
[----:B------:R-:W-:-:S06]  /*1350*/  IMAD.MOV.U32 R19, RZ, RZ, R27 ;  /* 0x000000ffff137224 */ /* 0x000fcc00078e001b */
[----:B------:R-:W-:Y:S01]  /*1360*/  DSETP.GEU.OR P0, PT, R8, R18, P0 ;  /* 0x000000120800722a */ /* 0x000fe2000070e400 */
[----:B0-----:R-:W-:-:S13]  /*1370*/  IMAD.WIDE.U32 R18, R0, 0x8, R22 ;  /* 0x0000000800127825 */ /* 0x001fda00078e0016 */
[----:B------:R-:W2:Y:S01]  /*1380*/  @!P0 LDG.E.64 R22, desc[UR26][R6.64] ;  /* 0x0000001a06168981 */ /* 0x000ea2000c1e1b00 */
[----:B------:R-:W2:Y:S03]  /*1390*/  @!P0 LDC.64 R28, c[0x0][0x400] ;  /* 0x00010000ff1c8b82 */ /* 0x000ea60000000a00 */
[----:B------:R-:W2:Y:S02]  /*13a0*/  @!P0 LDG.E.64 R20, desc[UR26][R18.64] ;  /* 0x0000001a12148981 */ /* 0x000ea4000c1e1b00 */
[----:B--2---:R-:W-:Y:S01]  /*13b0*/  @!P0 DFMA R22, R20, R28, R22 ;  /* 0x0000001c1416822b */ /* 0x004fe20000000016 */
[----:B-1----:R-:W-:-:S06]  /*13c0*/  IMAD.WIDE.U32 R20, R0, 0x8, R24 ;  /* 0x0000000800147825 */ /* 0x002fcc00078e0018 */
[----:B------:R0:W-:Y:S04]  /*13d0*/  @!P0 STG.E.64 desc[UR26][R6.64], R22 ;  /* 0x0000001606008986 */ /* 0x0001e8000c101b1a */
[----:B------:R-:W2:Y:S04]  /*13e0*/  @!P0 LDG.E.64 R26, desc[UR26][R4.64] ;  /* 0x0000001a041a8981 */ /* 0x000ea8000c1e1b00 */
[----:B------:R-:W2:Y:S02]  /*13f0*/  @!P0 LDG.E.64 R24, desc[UR26][R20.64] ;  /* 0x0000001a14188981 */ /* 0x000ea4000c1e1b00 */
[----:B--2---:R-:W-:-:S07]  /*1400*/  @!P0 DFMA R24, R24, R28, R26 ;  /* 0x0000001c1818822b */ /* 0x004fce000000001a */
[----:B------:R1:W-:Y:S04]  /*1410*/  @!P0 STG.E.64 desc[UR26][R4.64], R24 ;  /* 0x0000001804008986 */ /* 0x0003e8000c101b1a */
[----:B------:R-:W0:Y:S04]  /*1420*/  LDG.E.64 R12, desc[UR26][R12.64+0x8] ;  /* 0x0000081a0c0c7981 */ /* 0x000e28000c1e1b00 */
[----:B------:R-:W2:Y:S04]  /*1430*/  LDG.E.64 R16, desc[UR26][R16.64+0x8] ;  /* 0x0000081a10107981 */ /* 0x000ea8000c1e1b00 */
[----:B------:R-:W3:Y:S04]  /*1440*/  LDG.E.64 R14, desc[UR26][R14.64+0x8] ;  /* 0x0000081a0e0e7981 */ /* 0x000ee8000c1e1b00 */
[----:B------:R-:W3:Y:S01]  /*1450*/  LDG.E.64 R2, desc[UR26][R2.64+0x8] ;  /* 0x0000081a02027981 */ /* 0x000ee2000c1e1b00 */
[----:B------:R-:W-:Y:S01]  /*1460*/  BSSY.RECONVERGENT B0, `(.L_x_46) ;  /* 0x000002f000007945 */ /* 0x000fe20003800200 */
[----:B0-----:R-:W-:Y:S01]  /*1470*/  IMAD.MOV.U32 R22, RZ, RZ, R13 ;  /* 0x000000ffff167224 */ /* 0x001fe200078e000d */
[----:B--2---:R-:W-:Y:S01]  /*1480*/  DSETP.MIN.AND P1, P2, R12, R16, PT ;  /* 0x000000100c00722a */ /* 0x004fe20003a20000 */
[----:B------:R-:W-:-:S02]  /*1490*/  IMAD.MOV.U32 R27, RZ, RZ, R17 ;  /* 0x000000ffff1b7224 */ /* 0x000fc400078e0011 */
[----:B------:R-:W-:-:S03]  /*14a0*/  IMAD.MOV.U32 R23, RZ, RZ, R16 ;  /* 0x000000ffff177224 */ /* 0x000fc600078e0010 */
[----:B------:R-:W-:Y:S01]  /*14b0*/  FSEL R29, R22, R27, P1 ;  /* 0x0000001b161d7208 */ /* 0x000fe20000800000 */
[----:B---3--:R-:W-:Y:S01]  /*14c0*/  DSETP.MIN.AND P0, P3, R14, R2, PT ;  /* 0x000000020e00722a */ /* 0x008fe20003b00000 */
[----:B------:R-:W-:Y:S02]  /*14d0*/  IMAD.MOV.U32 R22, RZ, RZ, R12 ;  /* 0x000000ffff167224 */ /* 0x000fe400078e000c */
[----:B-1----:R-:W-:-:S03]  /*14e0*/  IMAD.MOV.U32 R25, RZ, RZ, R3 ;  /* 0x000000ffff197224 */ /* 0x002fc600078e0003 */
[----:B------:R-:W-:Y:S01]  /*14f0*/  SEL R24, R22, R23, P1 ;  /* 0x0000001716187207 */ /* 0x000fe20000800000 */
[----:B------:R-:W-:Y:S01]  /*1500*/  IMAD.MOV.U32 R22, RZ, RZ, R15 ;  /* 0x000000ffff167224 */ /* 0x000fe200078e000f */
[----:B------:R-:W-:Y:S01]  /*1510*/  @P2 LOP3.LUT R29, R27, 0x80000, RZ, 0xfc, !PT ;  /* 0x000800001b1d2812 */ /* 0x000fe200078efcff */
[----:B------:R-:W-:-:S03]  /*1520*/  IMAD.MOV.U32 R23, RZ, RZ, R2 ;  /* 0x000000ffff177224 */ /* 0x000fc600078e0002 */
[----:B------:R-:W-:Y:S02]  /*1530*/  FSEL R27, R22, R25, P0 ;  /* 0x00000019161b7208 */ /* 0x000fe40000000000 */
[----:B------:R-:W-:Y:S01]  /*1540*/  @P3 LOP3.LUT R27, R25, 0x80000, RZ, 0xfc, !PT ;  /* 0x00080000191b3812 */ /* 0x000fe200078efcff */
[----:B------:R-:W-:Y:S01]  /*1550*/  IMAD.MOV.U32 R25, RZ, RZ, R29 ;  /* 0x000000ffff197224 */ /* 0x000fe200078e001d */
[----:B------:R-:W-:Y:S01]  /*1560*/  DSETP.MAX.AND P1, P2, R14, R2, PT ;  /* 0x000000020e00722a */ /* 0x000fe20003a2f000 */
[----:B------:R-:W-:Y:S01]  /*1570*/  MOV R22, R14 ;  /* 0x0000000e00167202 */ /* 0x000fe20000000f00 */
[----:B------:R-:W-:-:S03]  /*1580*/  DSETP.MAX.AND P3, P4, R12, R16, PT ;  /* 0x000000100c00722a */ /* 0x000fc60003c6f000 */
[----:B------:R-:W-:Y:S01]  /*1590*/  SEL R22, R22, R23, P0 ;  /* 0x0000001716167207 */ /* 0x000fe20000000000 */
[----:B------:R-:W-:Y:S01]  /*15a0*/  DSETP.GT.AND P0, PT, R8, R24, PT ;  /* 0x000000180800722a */ /* 0x000fe20003f04000 */
[----:B------:R-:W-:Y:S02]  /*15b0*/  IMAD.MOV.U32 R23, RZ, RZ, R15 ;  /* 0x000000ffff177224 */ /* 0x000fe400078e000f */
[----:B------:R-:W-:Y:S01]  /*15c0*/  IMAD.MOV.U32 R24, RZ, RZ, R3 ;  /* 0x000000ffff187224 */ /* 0x000fe200078e0003 */
[----:B------:R-:W-:Y:S01]  /*15d0*/  SEL R2, R14, R2, P1 ;  /* 0x000000020e027207 */ /* 0x000fe20000800000 */
[----:B------:R-:W-:Y:S02]  /*15e0*/  IMAD.MOV.U32 R3, RZ, RZ, R13 ;  /* 0x000000ffff037224 */ /* 0x000fe400078e000d */
[----:B------:R-:W-:Y:S01]  /*15f0*/  IMAD.MOV.U32 R14, RZ, RZ, R17 ;  /* 0x000000ffff0e7224 */ /* 0x000fe200078e0011 */
[----:B------:R-:W-:Y:S01]  /*1600*/  FSEL R25, R23, R24, P1 ;  /* 0x0000001817197208 */ /* 0x000fe20000800000 */
[----:B------:R-:W-:Y:S01]  /*1610*/  IMAD.MOV.U32 R23, RZ, RZ, R27 ;  /* 0x000000ffff177224 */ /* 0x000fe200078e001b */
[----:B------:R-:W-:-:S02]  /*1620*/  @P2 LOP3.LUT R25, R24, 0x80000, RZ, 0xfc, !PT ;  /* 0x0008000018192812 */ /* 0x000fc400078efcff */
[----:B------:R-:W-:Y:S02]  /*1630*/  FSEL R15, R3, R14, P3 ;  /* 0x0000000e030f7208 */ /* 0x000fe40001800000 */
[----:B------:R-:W-:Y:S01]  /*1640*/  MOV R3, R25 ;  /* 0x0000001900037202 */ /* 0x000fe20000000f00 */
[----:B------:R-:W-:Y:S01]  /*1650*/  DSETP.LEU.OR P0, PT, R10, R22, !P0 ;  /* 0x000000160a00722a */ /* 0x000fe2000470b400 */
[----:B------:R-:W-:Y:S02]  /*1660*/  @P4 LOP3.LUT R15, R14, 0x80000, RZ, 0xfc, !PT ;  /* 0x000800000e0f4812 */ /* 0x000fe400078efcff */
[----:B------:R-:W-:-:S03]  /*1670*/  SEL R12, R12, R16, P3 ;  /* 0x000000100c0c7207 */ /* 0x000fc60001800000 */
[----:B------:R-:W-:Y:S01]  /*1680*/  DSETP.GEU.OR P0, PT, R10, R2, P0 ;  /* 0x000000020a00722a */ /* 0x000fe2000070e400 */
[----:B------:R-:W-:-:S06]  /*1690*/  IMAD.MOV.U32 R13, RZ, RZ, R15 ;  /* 0x000000ffff0d7224 */ /* 0x000fcc00078e000f */
        /* <DEDUP_REMOVED lines=11> */
.L_x_47:
[----:B------:R-:W-:Y:S05]  /*1750*/  BSYNC.RECONVERGENT B0 ;  /* 0x0000000000007941 */ /* 0x000fea0003800200 */
.L_x_46:
[----:B------:R-:W-:-:S07]  /*1760*/  VIADD R0, R0, 0x2 ;  /* 0x0000000200007836 */ /* 0x000fce0000000000 */
.L_x_45:
[----:B------:R-:W-:-:S04]  /*1770*/  ULOP3.LUT UR4, UR25, 0x1, URZ, 0xc0, !UPT ;  /* 0x0000000119047892 */ /* 0x000fc8000f8ec0ff */
        /* <DEDUP_REMOVED lines=17> */
[----:B------:R-:W-:Y:S02]  /*1890*/  IMAD.MOV.U32 R21, RZ, RZ, R13 ;  /* 0x000000ffff157224 */ /* 0x000fe400078e000d */
[----:B------:R-:W-:-:S03]  /*18a0*/  IMAD.MOV.U32 R19, RZ, RZ, R12 ;  /* 0x000000ffff137224 */ /* 0x000fc600078e000c */
[----:B------:R-:W-:Y:S01]  /*18b0*/  FSEL R25, R18, R21, P1 ;  /* 0x0000001512197208 */ /* 0x000fe20000800000 */
[----:B------:R-:W-:Y:S01]  /*18c0*/  IMAD.MOV.U32 R18, RZ, RZ, R2 ;  /* 0x000000ffff127224 */ /* 0x000fe200078e0002 */
[----:B--2---:R-:W-:-:S04]  /*18d0*/  DSETP.MIN.AND P0, P3, R14, R16, PT ;  /* 0x000000100e00722a */ /* 0x004fc80003b00000 */
[----:B------:R-:W-:Y:S01]  /*18e0*/  SEL R20, R18, R19, P1 ;  /* 0x0000001312147207 */ /* 0x000fe20000800000 */
[----:B------:R-:W-:Y:S01]  /*18f0*/  IMAD.MOV.U32 R18, RZ, RZ, R15 ;  /* 0x000000ffff127224 */ /* 0x000fe200078e000f */
[----:B------:R-:W-:Y:S02]  /*1900*/  @P2 LOP3.LUT R25, R21, 0x80000, RZ, 0xfc, !PT ;  /* 0x0008000015192812 */ /* 0x000fe400078efcff */
[----:B------:R-:W-:Y:S01]  /*1910*/  MOV R21, R17 ;  /* 0x0000001100157202 */ /* 0x000fe20000000f00 */
[----:B------:R-:W-:Y:S01]  /*1920*/  DSETP.MAX.AND P1, P2, R14, R16, PT ;  /* 0x000000100e00722a */ /* 0x000fe20003a2f000 */
[----:B------:R-:W-:Y:S02]  /*1930*/  IMAD.MOV.U32 R19, RZ, RZ, R16 ;  /* 0x000000ffff137224 */ /* 0x000fe400078e0010 */
[----:B------:R-:W-:Y:S01]  /*1940*/  FSEL R23, R18, R21, P0 ;  /* 0x0000001512177208 */ /* 0x000fe20000000000 */
[----:B------:R-:W-:Y:S01]  /*1950*/  IMAD.MOV.U32 R18, RZ, RZ, R14 ;  /* 0x000000ffff127224 */ /* 0x000fe200078e000e */
[----:B------:R-:W-:Y:S01]  /*1960*/  @P3 LOP3.LUT R23, R21, 0x80000, RZ, 0xfc, !PT ;  /* 0x0008000015173812 */ /* 0x000fe200078efcff */
[----:B------:R-:W-:-:S03]  /*1970*/  IMAD.MOV.U32 R21, RZ, RZ, R25 ;  /* 0x000000ffff157224 */ /* 0x000fc600078e0019 */
[----:B------:R-:W-:Y:S01]  /*1980*/  SEL R18, R18, R19, P0 ;  /* 0x0000001312127207 */ /* 0x000fe20000000000 */
[----:B------:R-:W-:Y:S01]  /*1990*/  DSETP.MAX.AND P3, P4, R2, R12, PT ;  /* 0x0000000c0200722a */ /* 0x000fe20003c6f000 */
[----:B------:R-:W-:Y:S01]  /*19a0*/  IMAD.MOV.U32 R19, RZ, RZ, R15 ;  /* 0x000000ffff137224 */ /* 0x000fe200078e000f */
[----:B-----5:R-:W-:Y:S01]  /*19b0*/  DSETP.GT.AND P0, PT, R8, R20, PT ;  /* 0x000000140800722a */ /* 0x020fe20003f04000 */
[----:B------:R-:W-:Y:S01]  /*19c0*/  IMAD.MOV.U32 R20, RZ, RZ, R17 ;  /* 0x000000ffff147224 */ /* 0x000fe200078e0011 */
[----:B------:R-:W-:Y:S01]  /*19d0*/  SEL R14, R14, R16, P1 ;  /* 0x000000100e0e7207 */ /* 0x000fe20000800000 */
[----:B------:R-:W-:Y:S01]  /*19e0*/  IMAD.MOV.U32 R15, RZ, RZ, R3 ;  /* 0x000000ffff0f7224 */ /* 0x000fe200078e0003 */
[----:B------:R-:W-:Y:S02]  /*19f0*/  MOV R16, R13 ;  /* 0x0000000d00107202 */ /* 0x000fe40000000f00 */
[----:B------:R-:W-:Y:S01]  /*1a00*/  FSEL R21, R19, R20, P1 ;  /* 0x0000001413157208 */ /* 0x000fe20000800000 */
[----:B------:R-:W-:Y:S01]  /*1a10*/  IMAD.MOV.U32 R19, RZ, RZ, R23 ;  /* 0x000000ffff137224 */ /* 0x000fe200078e0017 */
[----:B------:R-:W-:-:S02]  /*1a20*/  @P2 LOP3.LUT R21, R20, 0x80000, RZ, 0xfc, !PT ;  /* 0x0008000014152812 */ /* 0x000fc400078efcff */
[----:B------:R-:W-:Y:S02]  /*1a30*/  FSEL R17, R15, R16, P3 ;  /* 0x000000100f117208 */ /* 0x000fe40001800000 */
[----:B------:R-:W-:Y:S01]  /*1a40*/  @P4 LOP3.LUT R17, R16, 0x80000, RZ, 0xfc, !PT ;  /* 0x0008000010114812 */ /* 0x000fe200078efcff */
[----:B------:R-:W-:Y:S01]  /*1a50*/  DSETP.LEU.OR P0, PT, R10, R18, !P0 ;  /* 0x000000120a00722a */ /* 0x000fe2000470b400 */
[----:B------:R-:W-:Y:S01]  /*1a60*/  IMAD.MOV.U32 R15, RZ, RZ, R21 ;  /* 0x000000ffff0f7224 */ /* 0x000fe200078e0015 */
[----:B------:R-:W-:Y:S02]  /*1a70*/  SEL R2, R2, R12, P3 ;  /* 0x0000000c02027207 */ /* 0x000fe40001800000 */
[----:B------:R-:W-:-:S03]  /*1a80*/  IMAD.MOV.U32 R3, RZ, RZ, R17 ;  /* 0x000000ffff037224 */ /* 0x000fc600078e0011 */
[----:B------:R-:W-:-:S06]  /*1a90*/  DSETP.GEU.OR P0, PT, R10, R14, P0 ;  /* 0x0000000e0a00722a */ /* 0x000fcc000070e400 */
[----:B------:R-:W-:-:S14]  /*1aa0*/  DSETP.GEU.OR P0, PT, R8, R2, P0 ;  /* 0x000000020800722a */ /* 0x000fdc000070e400 */
[----:B------:R-:W-:Y:S05]  /*1ab0*/  @P0 BRA `(.L_x_48) ;  /* 0x0000000000340947 */ /* 0x000fea0003800000 */
[----:B------:R-:W0:Y:S01]  /*1ac0*/  LDC.64 R2, c[0x0][0x3f0] ;  /* 0x0000fc00ff027b82 */ /* 0x000e220000000a00 */
[----:B------:R-:W2:Y:S01]  /*1ad0*/  LDG.E.64 R12, desc[UR26][R6.64] ;  /* 0x0000001a060c7981 */ /* 0x000ea2000c1e1b00 */
[----:B------:R-:W2:Y:S06]  /*1ae0*/  LDCU.64 UR4, c[0x0][0x400] ;  /* 0x00008000ff0477ac */ /* 0x000eac0008000a00 */
[----:B------:R-:W1:Y:S01]  /*1af0*/  LDC.64 R14, c[0x0][0x3f8] ;  /* 0x0000fe00ff0e7b82 */ /* 0x000e620000000a00 */
[----:B0-----:R-:W-:-:S06]  /*1b00*/  IMAD.WIDE.U32 R2, R0, 0x8, R2 ;  /* 0x0000000800027825 */ /* 0x001fcc00078e0002 */
[----:B------:R-:W2:Y:S01]  /*1b10*/  LDG.E.64 R2, desc[UR26][R2.64] ;  /* 0x0000001a02027981 */ /* 0x000ea2000c1e1b00 */
[----:B-1----:R-:W-:Y:S01]  /*1b20*/  IMAD.WIDE.U32 R14, R0, 0x8, R14 ;  /* 0x00000008000e7825 */ /* 0x002fe200078e000e */
[----:B--2---:R-:W-:-:S07]  /*1b30*/  DFMA R12, R2, UR4, R12 ;  /* 0x00000004020c7c2b */ /* 0x004fce000800000c */
[----:B------:R0:W-:Y:S04]  /*1b40*/  STG.E.64 desc[UR26][R6.64], R12 ;  /* 0x0000000c06007986 */ /* 0x0001e8000c101b1a */
[----:B------:R-:W2:Y:S04]  /*1b50*/  LDG.E.64 R16, desc[UR26][R4.64] ;  /* 0x0000001a04107981 */ /* 0x000ea8000c1e1b00 */
[----:B------:R-:W2:Y:S02]  /*1b60*/  LDG.E.64 R14, desc[UR26][R14.64] ;  /* 0x0000001a0e0e7981 */ /* 0x000ea4000c1e1b00 */
[----:B--2---:R-:W-:-:S07]  /*1b70*/  DFMA R16, R14, UR4, R16 ;  /* 0x000000040e107c2b */ /* 0x004fce0008000010 */
[----:B------:R0:W-:Y:S04]  /*1b80*/  STG.E.64 desc[UR26][R4.64], R16 ;  /* 0x0000001004007986 */ /* 0x0001e8000c101b1a */
.L_x_48:
[----:B------:R-:W-:Y:S05]  /*1b90*/  BSYNC.RECONVERGENT B0 ;  /* 0x0000000000007941 */ /* 0x000fea0003800200 */
.L_x_42:
[----:B------:R-:W1:Y:S02]  /*1ba0*/  LDC R0, c[0x0][0x3a0] ;  /* 0x0000e800ff007b82 */ /* 0x000e640000000800 */
[----:B-1----:R-:W-:-:S13]  /*1bb0*/  ISETP.GE.AND P0, PT, R0, 0x1, PT ;  /* 0x000000010000780c */ /* 0x002fda0003f06270 */
[----:B------:R-:W-:Y:S05]  /*1bc0*/  @!P0 EXIT ;  /* 0x000000000000894d */ /* 0x000fea0003800000 */
[----:B0-----:R0:W5:Y:S01]  /*1bd0*/  LDG.E.64 R2, desc[UR26][R4.64] ;  /* 0x0000001a04027981 */ /* 0x001162000c1e1b00 */
[----:B------:R-:W-:Y:S01]  /*1be0*/  BSSY.RECONVERGENT B0, `(.L_x_49) ;  /* 0x000005e000007945 */ /* 0x000fe20003800200 */
.L_x_53:
[----:B-1----:R-:W2:Y:S01]  /*1bf0*/  LDG.E.64 R12, desc[UR26][R6.64] ;  /* 0x0000001a060c7981 */ /* 0x002ea2000c1e1b00 */
[----:B------:R-:W1:Y:S01]  /*1c00*/  LDCU.64 UR4, c[0x0][0x400] ;  /* 0x00008000ff0477ac */ /* 0x000e620008000a00 */
[----:B------:R-:W-:Y:S01]  /*1c10*/  IMAD.MOV.U32 R0, RZ, RZ, RZ ;  /* 0x000000ffff007224 */ /* 0x000fe200078e00ff */
[----:B-1---5:R-:W-:-:S08]  /*1c20*/  DFMA R16, R2, UR4, R8 ;  /* 0x0000000402107c2b */ /* 0x022fd00008000008 */
[----:B------:R-:W-:Y:S02]  /*1c30*/  DADD R20, -R8, R16 ;  /* 0x0000000008147229 */ /* 0x000fe40000000110 */
[----:B--2---:R-:W-:-:S08]  /*1c40*/  DFMA R18, R12, UR4, R10 ;  /* 0x000000040c127c2b */ /* 0x004fd0000800000a */
[----:B------:R-:W-:-:S11]  /*1c50*/  DADD R22, -R10, R18 ;  /* 0x000000000a167229 */ /* 0x000fd60000000112 */
.L_x_54:
[----:B------:R-:W1:Y:S08]  /*1c60*/  LDC.64 R28, c[0x0][0x3a8] ;  /* 0x0000ea00ff1c7b82 */ /* 0x000e700000000a00 */
[----:B------:R-:W2:Y:S08]  /*1c70*/  LDC.64 R24, c[0x0][0x3b0] ;  /* 0x0000ec00ff187b82 */ /* 0x000eb00000000a00 */
[----:B------:R-:W3:Y:S01]  /*1c80*/  LDC.64 R26, c[0x0][0x3b8] ;  /* 0x0000ee00ff1a7b82 */ /* 0x000ee20000000a00 */
[----:B-1----:R-:W-:-:S07]  /*1c90*/  IMAD.WIDE.U32 R28, R0, 0x8, R28 ;  /* 0x00000008001c7825 */ /* 0x002fce00078e001c */
[----:B------:R-:W1:Y:S01]  /*1ca0*/  LDC.64 R14, c[0x0][0x3c0] ;  /* 0x0000f000ff0e7b82 */ /* 0x000e620000000a00 */
[----:B------:R-:W4:Y:S01]  /*1cb0*/  LDG.E.64 R28, desc[UR26][R28.64] ;  /* 0x0000001a1c1c7981 */ /* 0x000f22000c1e1b00 */
[----:B--2---:R-:W-:-:S06]  /*1cc0*/  IMAD.WIDE.U32 R24, R0, 0x8, R24 ;  /* 0x0000000800187825 */ /* 0x004fcc00078e0018 */
[----:B------:R-:W2:Y:S01]  /*1cd0*/  LDG.E.64 R24, desc[UR26][R24.64] ;  /* 0x0000001a18187981 */ /* 0x000ea2000c1e1b00 */
[----:B---3--:R-:W-:-:S06]  /*1ce0*/  IMAD.WIDE.U32 R30, R0, 0x8, R26 ;  /* 0x00000008001e7825 */ /* 0x008fcc00078e001a */
[----:B------:R-:W3:Y:S01]  /*1cf0*/  LDG.E.64 R30, desc[UR26][R30.64] ;  /* 0x0000001a1e1e7981 */ /* 0x000ee2000c1e1b00 */
[----:B-1----:R-:W-:-:S06]  /*1d00*/  IMAD.WIDE.U32 R26, R0, 0x8, R14 ;  /* 0x00000008001a7825 */ /* 0x002fcc00078e000e */
[----:B------:R-:W5:Y:S01]  /*1d10*/  LDG.E.64 R26, desc[UR26][R26.64] ;  /* 0x0000001a1a1a7981 */ /* 0x000f62000c1e1b00 */
[----:B----4-:R-:W-:-:S08]  /*1d20*/  DADD R14, -R10, R28 ;  /* 0x000000000a0e7229 */ /* 0x010fd0000000011c */
[----:B------:R-:W-:Y:S02]  /*1d30*/  DMUL R32, R20, R14 ;  /* 0x0000000e14207228 */ /* 0x000fe40000000000 */
[----:B--2---:R-:W-:-:S08]  /*1d40*/  DADD R14, -R8, R24 ;  /* 0x00000000080e7229 */ /* 0x004fd00000000118 */
[----:B------:R-:W-:Y:S02]  /*1d50*/  DFMA R14, R22, R14, -R32 ;  /* 0x0000000e160e722b */ /* 0x000fe40000000820 */
[----:B---3--:R-:W-:-:S06]  /*1d60*/  DADD R32, -R10, R30 ;  /* 0x000000000a207229 */ /* 0x008fcc000000011e */
[----:B------:R-:W-:Y:S02]  /*1d70*/  DSETP.GEU.AND P1, PT, R14, RZ, PT ;  /* 0x000000ff0e00722a */ /* 0x000fe40003f2e000 */
[----:B------:R-:W-:Y:S02]  /*1d80*/  DMUL R34, R20, R32 ;  /* 0x0000002014227228 */ /* 0x000fe40000000000 */
[----:B-----5:R-:W-:-:S08]  /*1d90*/  DADD R32, -R8, R26 ;  /* 0x0000000008207229 */ /* 0x020fd0000000011a */
[----:B------:R-:W-:-:S08]  /*1da0*/  DFMA R32, R22, R32, -R34 ;  /* 0x000000201620722b */ /* 0x000fd00000000822 */
[C---:B------:R-:W-:Y:S02]  /*1db0*/  DSETP.GT.AND P0, PT, R32.reuse, RZ, PT ;  /* 0x000000ff2000722a */ /* 0x040fe40003f04000 */
[----:B------:R-:W-:-:S04]  /*1dc0*/  DSETP.GEU.AND P2, PT, R32, RZ, PT ;  /* 0x000000ff2000722a */ /* 0x000fc80003f4e000 */
[----:B------:R-:W-:-:S06]  /*1dd0*/  DSETP.LEU.XOR P0, PT, R14, RZ, P0 ;  /* 0x000000ff0e00722a */ /* 0x000fcc000070b800 */
[----:B------:R-:W-:-:S06]  /*1de0*/  DSETP.GEU.AND P0, PT, R32, RZ, P0 ;  /* 0x000000ff2000722a */ /* 0x000fcc000070e000 */
[----:B------:R-:W-:Y:S02]  /*1df0*/  SEL R14, RZ, 0xffffffff, !P0 ;  /* 0xffffffffff0e7807 */ /* 0x000fe40004000000 */
[----:B------:R-:W-:-:S04]  /*1e00*/  @!P1 SEL R14, RZ, 0xffffffff, P2 ;  /* 0xffffffffff0e9807 */ /* 0x000fc80001000000 */
[----:B------:R-:W-:-:S04]  /*1e10*/  LOP3.LUT R14, R14, 0x1, RZ, 0xc0, !PT ;  /* 0x000000010e0e7812 */ /* 0x000fc800078ec0ff */
[----:B------:R-:W-:-:S13]  /*1e20*/  ISETP.NE.U32.AND P0, PT, R14, 0x1, PT ;  /* 0x000000010e00780c */ /* 0x000fda0003f05070 */
[----:B------:R-:W-:Y:S05]  /*1e30*/  @!P0 BRA `(.L_x_50) ;  /* 0x0000000000d08947 */ /* 0x000fea0003800000 */
[----:B------:R-:W-:Y:S02]  /*1e40*/  DADD R14, -R28, R30 ;  /* 0x000000001c0e7229 */ /* 0x000fe4000000011e */
[--C-:B------:R-:W-:Y:S02]  /*1e50*/  DADD R30, R10, -R28.reuse ;  /* 0x000000000a1e7229 */ /* 0x100fe4000000081c */
[----:B------:R-:W-:Y:S02]  /*1e60*/  DADD R32, R18, -R28 ;  /* 0x0000000012207229 */ /* 0x000fe4000000081c */
[----:B------:R-:W-:-:S08]  /*1e70*/  DADD R28, -R24, R26 ;  /* 0x00000000181c7229 */ /* 0x000fd0000000011a */
[C---:B------:R-:W-:Y:S02]  /*1e80*/  DMUL R30, R28.reuse, R30 ;  /* 0x0000001e1c1e7228 */ /* 0x040fe40000000000 */
[----:B------:R-:W-:Y:S02]  /*1e90*/  DMUL R28, R28, R32 ;  /* 0x000000201c1c7228 */ /* 0x000fe40000000000 */
[----:B------:R-:W-:-:S08]  /*1ea0*/  DADD R32, R8, -R24 ;  /* 0x0000000008207229 */ /* 0x000fd00000000818 */
[----:B------:R-:W-:Y:S02]  /*1eb0*/  DFMA R30, R14, R32, -R30 ;  /* 0x000000200e1e722b */ /* 0x000fe4000000081e */
[----:B------:R-:W-:-:S06]  /*1ec0*/  DADD R32, R16, -R24 ;  /* 0x0000000010207229 */ /* 0x000fcc0000000818 */
[----:B------:R-:W-:Y:S02]  /*1ed0*/  DSETP.GT.AND P0, PT, R30, RZ, PT ;  /* 0x000000ff1e00722a */ /* 0x000fe40003f04000 */
[----:B------:R-:W-:Y:S02]  /*1ee0*/  DFMA R28, R14, R32, -R28 ;  /* 0x000000200e1c722b */ /* 0x000fe4000000081c */
[----:B------:R-:W-:-:S06]  /*1ef0*/  DSETP.GEU.AND P1, PT, R30, RZ, PT ;  /* 0x000000ff1e00722a */ /* 0x000fcc0003f2e000 */
[C---:B------:R-:W-:Y:S02]  /*1f00*/  DSETP.GT.XOR P0, PT, R28.reuse, RZ, !P0 ;  /* 0x000000ff1c00722a */ /* 0x040fe40004704800 */
[----:B------:R-:W-:-:S04]  /*1f10*/  DSETP.GEU.AND P2, PT, R28, RZ, PT ;  /* 0x000000ff1c00722a */ /* 0x000fc80003f4e000 */
[----:B------:R-:W-:-:S06]  /*1f20*/  DSETP.GEU.AND P0, PT, R28, RZ, P0 ;  /* 0x000000ff1c00722a */ /* 0x000fcc000070e000 */
[----:B------:R-:W-:Y:S02]  /*1f30*/  SEL R28, RZ, 0xffffffff, !P0 ;  /* 0xffffffffff1c7807 */ /* 0x000fe40004000000 */
[----:B------:R-:W-:-:S04]  /*1f40*/  @!P1 SEL R28, RZ, 0xffffffff, P2 ;  /* 0xffffffffff1c9807 */ /* 0x000fc80001000000 */
[----:B------:R-:W-:-:S04]  /*1f50*/  LOP3.LUT R28, R28, 0x1, RZ, 0xc0, !PT ;  /* 0x000000011c1c7812 */ /* 0x000fc800078ec0ff */
[----:B------:R-:W-:-:S13]  /*1f60*/  ISETP.NE.U32.AND P0, PT, R28, 0x1, PT ;  /* 0x000000011c00780c */ /* 0x000fda0003f05070 */
[----:B------:R-:W-:Y:S05]  /*1f70*/  @!P0 BRA `(.L_x_50) ;  /* 0x0000000000808947 */ /* 0x000fea0003800000 */
[----:B------:R-:W-:Y:S01]  /*1f80*/  DADD R16, R24, -R26 ;  /* 0x0000000018107229 */ /* 0x000fe2000000081a */
[----:B------:R-:W-:Y:S01]  /*1f90*/  IMAD.MOV.U32 R20, RZ, RZ, 0x1 ;  /* 0x00000001ff147424 */ /* 0x000fe200078e00ff */
[C---:B------:R-:W-:Y:S01]  /*1fa0*/  DMUL R18, R14.reuse, R14 ;  /* 0x0000000e0e127228 */ /* 0x040fe20000000000 */
[----:B------:R-:W-:Y:S01]  /*1fb0*/  BSSY.RECONVERGENT B1, `(.L_x_51) ;  /* 0x0000016000017945 */ /* 0x000fe20003800200 */
[----:B------:R-:W-:-:S06]  /*1fc0*/  DMUL R2, R14, R2 ;  /* 0x000000020e027228 */ /* 0x000fcc0000000000 */
[-C--:B------:R-:W-:Y:S02]  /*1fd0*/  DFMA R18, R16, R16.reuse, R18 ;  /* 0x000000101012722b */ /* 0x080fe40000000012 */
[----:B------:R-:W-:-:S04]  /*1fe0*/  DFMA R2, R12, R16, R2 ;  /* 0x000000100c02722b */ /* 0x000fc80000000002 */
[----:B------:R-:W1:Y:S02]  /*1ff0*/  MUFU.RCP64H R21, R19 ;  /* 0x0000001300157308 */ /* 0x000e640000001800 */
[----:B-1----:R-:W-:-:S08]  /*2000*/  DFMA R22, -R18, R20, 1 ;  /* 0x3ff000001216742b */ /* 0x002fd00000000114 */
[----:B------:R-:W-:-:S08]  /*2010*/  DFMA R22, R22, R22, R22 ;  /* 0x000000161616722b */ /* 0x000fd00000000016 */
[----:B------:R-:W-:Y:S02]  /*2020*/  DFMA R22, R20, R22, R20 ;  /* 0x000000161416722b */ /* 0x000fe40000000014 */
[----:B------:R-:W-:-:S06]  /*2030*/  DADD R20, R2, R2 ;  /* 0x0000000002147229 */ /* 0x000fcc0000000002 */
[----:B------:R-:W-:-:S04]  /*2040*/  DFMA R24, -R18, R22, 1 ;  /* 0x3ff000001218742b */ /* 0x000fc80000000116 */
[----:B------:R-:W-:-:S04]  /*2050*/  FSETP.GEU.AND P1, PT, |R21|, 6.5827683646048100446e-37, PT ;  /* 0x036000001500780b */ /* 0x000fc80003f2e200 */
[----:B------:R-:W-:-:S08]  /*2060*/  DFMA R24, R22, R24, R22 ;  /* 0x000000181618722b */ /* 0x000fd00000000016 */
[----:B------:R-:W-:-:S08]  /*2070*/  DMUL R2, R20, R24 ;  /* 0x0000001814027228 */ /* 0x000fd00000000000 */
[----:B------:R-:W-:-:S08]  /*2080*/  DFMA R22, -R18, R2, R20 ;  /* 0x000000021216722b */ /* 0x000fd00000000114 */
[----:B------:R-:W-:-:S10]  /*2090*/  DFMA R2, R24, R22, R2 ;  /* 0x000000161802722b */ /* 0x000fd40000000002 */
[----:B------:R-:W-:-:S05]  /*20a0*/  FFMA R0, RZ, R19, R3 ;  /* 0x00000013ff007223 */ /* 0x000fca0000000003 */
[----:B------:R-:W-:-:S13]  /*20b0*/  FSETP.GT.AND P0, PT, |R0|, 1.469367938527859385e-39, PT ;  /* 0x001000000000780b */ /* 0x000fda0003f04200 */
[----:B------:R-:W-:Y:S05]  /*20c0*/  @P0 BRA P1, `(.L_x_52) ;  /* 0x0000000000100947 */ /* 0x000fea0000800000 */
[----:B------:R-:W-:-:S07]  /*20d0*/  MOV R0, 0x20f0 ;  /* 0x000020f000007802 */ /* 0x000fce0000000f00 */
[----:B0-----:R-:W-:Y:S05]  /*20e0*/  CALL.REL.NOINC `($__internal_2_$__cuda_sm20_div_rn_f64_full) ;  /* 0x00000000003c7944 */ /* 0x001fea0003c00000 */
[----:B------:R-:W-:Y:S02]  /*20f0*/  IMAD.MOV.U32 R2, RZ, RZ, R26 ;  /* 0x000000ffff027224 */ /* 0x000fe400078e001a */
[----:B------:R-:W-:-:S07]  /*2100*/  IMAD.MOV.U32 R3, RZ, RZ, R27 ;  /* 0x000000ffff037224 */ /* 0x000fce00078e001b */
.L_x_52:
[----:B------:R-:W-:Y:S05]  /*2110*/  BSYNC.RECONVERGENT B1 ;  /* 0x0000000000017941 */ /* 0x000fea0003800200 */
.L_x_51:
[----:B------:R-:W-:-:S07]  /*2120*/  DFMA R12, -R16, R2, R12 ;  /* 0x00000002100c722b */ /* 0x000fce000000010c */
[----:B------:R1:W-:Y:S04]  /*2130*/  STG.E.64 desc[UR26][R6.64], R12 ;  /* 0x0000000c06007986 */ /* 0x0003e8000c101b1a */
[----:B------:R-:W2:Y:S02]  /*2140*/  LDG.E.64 R16, desc[UR26][R4.64] ;  /* 0x0000001a04107981 */ /* 0x000ea4000c1e1b00 */
[----:B--2---:R-:W-:-:S07]  /*2150*/  DFMA R2, -R14, R2, R16 ;  /* 0x000000020e02722b */ /* 0x004fce0000000110 */
[----:B------:R1:W-:Y:S01]  /*2160*/  STG.E.64 desc[UR26][R4.64], R2 ;  /* 0x0000000204007986 */ /* 0x0003e2000c101b1a */
[----:B------:R-:W-:Y:S05]  /*2170*/  BRA `(.L_x_53) ;  /* 0xfffffff8009c7947 */ /* 0x000fea000383ffff */
.L_x_50:
[----:B------:R-:W1:Y:S01]  /*2180*/  LDCU UR4, c[0x0][0x3a0] ;  /* 0x00007400ff0477ac */ /* 0x000e620008000800 */
[----:B------:R-:W-:-:S05]  /*2190*/  VIADD R0, R0, 0x1 ;  /* 0x0000000100007836 */ /* 0x000fca0000000000 */
[----:B-1----:R-:W-:-:S13]  /*21a0*/  ISETP.NE.AND P0, PT, R0, UR4, PT ;  /* 0x0000000400007c0c */ /* 0x002fda000bf05270 */
[----:B------:R-:W-:Y:S05]  /*21b0*/  @P0 BRA `(.L_x_54) ;  /* 0xfffffff800a80947 */ /* 0x000fea000383ffff */
[----:B------:R-:W-:Y:S05]  /*21c0*/  BSYNC.RECONVERGENT B0 ;  /* 0x0000000000007941 */ /* 0x000fea0003800200 */
.L_x_49:
[----:B------:R-:W-:Y:S05]  /*21d0*/  EXIT ;  /* 0x000000000000794d */ /* 0x000fea0003800000 */
        .weak           $__internal_2_$__cuda_sm20_div_rn_f64_full
        .type           $__internal_2_$__cuda_sm20_div_rn_f64_full,@function
        .size           $__internal_2_$__cuda_sm20_div_rn_f64_full,(.L_x_65 - $__internal_2_$__cuda_sm20_div_rn_f64_full)
$__internal_2_$__cuda_sm20_div_rn_f64_full:
[C---:B------:R-:W-:Y:S01]  /*21e0*/  FSETP.GEU.AND P0, PT, |R19|.reuse, 1.469367938527859385e-39, PT ;  /* 0x001000001300780b */ /* 0x040fe20003f0e200 */
[----:B------:R-:W-:Y:S01]  /*21f0*/  IMAD.MOV.U32 R22, RZ, RZ, 0x1 ;  /* 0x00000001ff167424 */ /* 0x000fe200078e00ff */
[----:B------:R-:W-:Y:S01]  /*2200*/  LOP3.LUT R2, R19, 0x800fffff, RZ, 0xc0, !PT ;  /* 0x800fffff13027812 */ /* 0x000fe200078ec0ff */
[----:B------:R-:W-:Y:S01]  /*2210*/  IMAD.MOV.U32 R29, RZ, RZ, 0x1ca00000 ;  /* 0x1ca00000ff1d7424 */ /* 0x000fe200078e00ff */
[C---:B------:R-:W-:Y:S01]  /*2220*/  FSETP.GEU.AND P2, PT, |R21|.reuse, 1.469367938527859385e-39, PT ;  /* 0x001000001500780b */ /* 0x040fe20003f4e200 */
[----:B------:R-:W-:Y:S01]  /*2230*/  BSSY.RECONVERGENT B2, `(.L_x_55) ;  /* 0x0000052000027945 */ /* 0x000fe20003800200 */
[----:B------:R-:W-:Y:S02]  /*2240*/  LOP3.LUT R3, R2, 0x3ff00000, RZ, 0xfc, !PT ;  /* 0x3ff0000002037812 */ /* 0x000fe400078efcff */
[----:B------:R-:W-:Y:S02]  /*2250*/  MOV R2, R18 ;  /* 0x0000001200027202 */ /* 0x000fe40000000f00 */
[----:B------:R-:W-:-:S02]  /*2260*/  LOP3.LUT R28, R21, 0x7ff00000, RZ, 0xc0, !PT ;  /* 0x7ff00000151c7812 */ /* 0x000fc400078ec0ff */
[C---:B------:R-:W-:Y:S01]  /*2270*/  LOP3.LUT R31, R19.reuse, 0x7ff00000, RZ, 0xc0, !PT ;  /* 0x7ff00000131f7812 */ /* 0x040fe200078ec0ff */
[----:B------:R-:W-:Y:S02]  /*2280*/  @!P0 DMUL R2, R18, 8.98846567431157953865e+307 ;  /* 0x7fe0000012028828 */ /* 0x000fe40000000000 */
[----:B------:R-:W-:Y:S01]  /*2290*/  IMAD.MOV.U32 R30, RZ, RZ, R28 ;  /* 0x000000ffff1e7224 */ /* 0x000fe200078e001c */
[C---:B------:R-:W-:Y:S01]  /*22a0*/  ISETP.GE.U32.AND P1, PT, R28.reuse, R31, PT ;  /* 0x0000001f1c00720c */ /* 0x040fe20003f26070 */
[----:B------:R-:W-:Y:S01]  /*22b0*/  @!P2 IMAD.MOV.U32 R26, RZ, RZ, RZ ;  /* 0x000000ffff1aa224 */ /* 0x000fe200078e00ff */
[----:B------:R-:W-:Y:S01]  /*22c0*/  @!P2 LOP3.LUT R27, R19, 0x7ff00000, RZ, 0xc0, !PT ;  /* 0x7ff00000131ba812 */ /* 0x000fe200078ec0ff */
[----:B------:R-:W0:Y:S03]  /*22d0*/  MUFU.RCP64H R23, R3 ;  /* 0x0000000300177308 */ /* 0x000e260000001800 */
[----:B------:R-:W-:-:S02]  /*22e0*/  @!P2 ISETP.GE.U32.AND P3, PT, R28, R27, PT ;  /* 0x0000001b1c00a20c */ /* 0x000fc40003f66070 */
[----:B------:R-:W-:Y:S02]  /*22f0*/  @!P0 LOP3.LUT R31, R3, 0x7ff00000, RZ, 0xc0, !PT ;  /* 0x7ff00000031f8812 */ /* 0x000fe400078ec0ff */
[----:B------:R-:W-:-:S03]  /*2300*/  @!P2 SEL R27, R29, 0x63400000, !P3 ;  /* 0x634000001d1ba807 */ /* 0x000fc60005800000 */
[----:B------:R-:W-:Y:S01]  /*2310*/  VIADD R34, R31, 0xffffffff ;  /* 0xffffffff1f227836 */ /* 0x000fe20000000000 */
[----:B------:R-:W-:-:S04]  /*2320*/  @!P2 LOP3.LUT R27, R27, 0x80000000, R21, 0xf8, !PT ;  /* 0x800000001b1ba812 */ /* 0x000fc800078ef815 */
[----:B------:R-:W-:Y:S01]  /*2330*/  @!P2 LOP3.LUT R27, R27, 0x100000, RZ, 0xfc, !PT ;  /* 0x001000001b1ba812 */ /* 0x000fe200078efcff */
[----:B0-----:R-:W-:-:S08]  /*2340*/  DFMA R24, R22, -R2, 1 ;  /* 0x3ff000001618742b */ /* 0x001fd00000000802 */
        /* <DEDUP_REMOVED lines=18> */
[----:B------:R-:W-:Y:S01]  /*2470*/  ISETP.GE.U32.AND P0, PT, R28, R21, PT ;  /* 0x000000151c00720c */ /* 0x000fe20003f06070 */
[----:B------:R-:W-:Y:S01]  /*2480*/  IMAD.MOV.U32 R28, RZ, RZ, RZ ;  /* 0x000000ffff1c7224 */ /* 0x000fe200078e00ff */
[----:B------:R-:W-:Y:S02]  /*2490*/  VIMNMX R20, PT, PT, R20, 0x46a00000, PT ;  /* 0x46a0000014147848 */ /* 0x000fe40003fe0100 */
[----:B------:R-:W-:-:S04]  /*24a0*/  SEL R29, R29, 0x63400000, !P0 ;  /* 0x634000001d1d7807 */ /* 0x000fc80004000000 */
[----:B------:R-:W-:-:S05]  /*24b0*/  IADD3 R20, PT, PT, -R29, R20, RZ ;  /* 0x000000141d147210 */ /* 0x000fca0007ffe1ff */
        /* <DEDUP_REMOVED lines=10> */
[----:B------:R-:W-:Y:S02]  /*2560*/  IMAD.MOV R3, RZ, RZ, -R20 ;  /* 0x000000ffff037224 */ /* 0x000fe400078e0a14 */
[----:B------:R-:W-:-:S06]  /*2570*/  IMAD.MOV.U32 R2, RZ, RZ, RZ ;  /* 0x000000ffff027224 */ /* 0x000fcc00078e00ff */
[----:B------:R-:W-:Y:S02]  /*2580*/  DFMA R2, R26, -R2, R24 ;  /* 0x800000021a02722b */ /* 0x000fe40000000018 */
[----:B------:R-:W-:-:S04]  /*2590*/  DMUL.RP R24, R24, R28 ;  /* 0x0000001c18187228 */ /* 0x000fc80000008000 */
[----:B------:R-:W-:-:S04]  /*25a0*/  IADD3 R2, PT, PT, -R20, -0x43300000, RZ ;  /* 0xbcd0000014027810 */ /* 0x000fc80007ffe1ff */
[----:B------:R-:W-:Y:S02]  /*25b0*/  FSETP.NEU.AND P0, PT, |R3|, R2, PT ;  /* 0x000000020300720b */ /* 0x000fe40003f0d200 */
[----:B------:R-:W-:Y:S02]  /*25c0*/  LOP3.LUT R19, R25, R19, RZ, 0x3c, !PT ;  /* 0x0000001319137212 */ /* 0x000fe400078e3cff */
[----:B------:R-:W-:Y:S02]  /*25d0*/  FSEL R26, R24, R26, !P0 ;  /* 0x0000001a181a7208 */ /* 0x000fe40004000000 */
[----:B------:R-:W-:Y:S01]  /*25e0*/  FSEL R27, R19, R27, !P0 ;  /* 0x0000001b131b7208 */ /* 0x000fe20004000000 */
[----:B------:R-:W-:Y:S06]  /*25f0*/  BRA `(.L_x_57) ;  /* 0x0000000000547947 */ /* 0x000fec0003800000 */
.L_x_56:
        /* <DEDUP_REMOVED lines=11> */
[----:B------:R-:W-:Y:S02]  /*26b0*/  @P0 LOP3.LUT R2, R27, 0x7ff00000, RZ, 0xfc, !PT ;  /* 0x7ff000001b020812 */ /* 0x000fe400078efcff */
[----:B------:R-:W-:Y:S01]  /*26c0*/  @!P0 MOV R26, RZ ;  /* 0x000000ff001a8202 */ /* 0x000fe20000000f00 */
[----:B------:R-:W-:Y:S02]  /*26d0*/  @P0 IMAD.MOV.U32 R26, RZ, RZ, RZ ;  /* 0x000000ffff1a0224 */ /* 0x000fe400078e00ff */
[----:B------:R-:W-:Y:S01]  /*26e0*/  @P0 IMAD.MOV.U32 R27, RZ, RZ, R2 ;  /* 0x000000ffff1b0224 */ /* 0x000fe200078e0002 */
[----:B------:R-:W-:Y:S06]  /*26f0*/  BRA `(.L_x_57) ;  /* 0x0000000000147947 */ /* 0x000fec0003800000 */
.L_x_59:
[----:B------:R-:W-:Y:S01]  /*2700*/  LOP3.LUT R27, R19, 0x80000, RZ, 0xfc, !PT ;  /* 0x00080000131b7812 */ /* 0x000fe200078efcff */
[----:B------:R-:W-:Y:S01]  /*2710*/  IMAD.MOV.U32 R26, RZ, RZ, R18 ;  /* 0x000000ffff1a7224 */ /* 0x000fe200078e0012 */
[----:B------:R-:W-:Y:S06]  /*2720*/  BRA `(.L_x_57) ;  /* 0x0000000000087947 */ /* 0x000fec0003800000 */
.L_x_58:
[----:B------:R-:W-:Y:S01]  /*2730*/  LOP3.LUT R27, R21, 0x80000, RZ, 0xfc, !PT ;  /* 0x00080000151b7812 */ /* 0x000fe200078efcff */
[----:B------:R-:W-:-:S07]  /*2740*/  IMAD.MOV.U32 R26, RZ, RZ, R20 ;  /* 0x000000ffff1a7224 */ /* 0x000fce00078e0014 */
.L_x_57:
[----:B------:R-:W-:Y:S05]  /*2750*/  BSYNC.RECONVERGENT B2 ;  /* 0x0000000000027941 */ /* 0x000fea0003800200 */
.L_x_55:
[----:B------:R-:W-:Y:S02]  /*2760*/  IMAD.MOV.U32 R2, RZ, RZ, R0 ;  /* 0x000000ffff027224 */ /* 0x000fe400078e0000 */
[----:B------:R-:W-:-:S04]  /*2770*/  IMAD.MOV.U32 R3, RZ, RZ, 0x0 ;  /* 0x00000000ff037424 */ /* 0x000fc800078e00ff */
[----:B------:R-:W-:Y:S05]  /*2780*/  RET.REL.NODEC R2 `(update) ;  /* 0xffffffd8021c7950 */ /* 0x000fea0003c3ffff */
.L_x_60:
        /* <DEDUP_REMOVED lines=15> */
.L_x_65:


//--------------------- .text.move                --------------------------
	.section	.text.move,"ax",@progbits
	.align	128
        .global         move
        .type           move,@function
        .size           move,(.L_x_68 - move)
        .other          move,@"STO_CUDA_ENTRY STV_DEFAULT"
move:
.text.move:
[----:B------:R-:W-:Y:S01]  /*0000*/  LDC R1, c[0x0][0x37c] ;  /* 0x0000df00ff017b82 */ /* 0x000fe20000000800 */
[----:B------:R-:W0:Y:S07]  /*0010*/  S2R R13, SR_TID.X ;  /* 0x00000000000d7919 */ /* 0x000e2e0000002100 */
[----:B------:R-:W0:Y:S01]  /*0020*/  S2UR UR6, SR_CTAID.X ;  /* 0x00000000000679c3 */ /* 0x000e220000002500 */
[----:B------:R-:W1:Y:S07]  /*0030*/  LDCU.64 UR4, c[0x0][0x358] ;  /* 0x00006b00ff0477ac */ /* 0x000e6e0008000a00 */
[----:B------:R-:W0:Y:S08]  /*0040*/  LDC R0, c[0x0][0x360] ;  /* 0x0000d800ff007b82 */ /* 0x000e300000000800 */
[----:B------:R-:W2:Y:S08]  /*0050*/  LDC.64 R2, c[0x0][0x390] ;  /* 0x0000e400ff027b82 */ /* 0x000eb00000000a00 */
[----:B------:R-:W3:Y:S01]  /*0060*/  LDC.64 R4, c[0x0][0x380] ;  /* 0x0000e000ff047b82 */ /* 0x000ee20000000a00 */
[----:B0-----:R-:W-:-:S07]  /*0070*/  IMAD R13, R0, UR6, R13 ;  /* 0x00000006000d7c24 */ /* 0x001fce000f8e020d */
[----:B------:R-:W0:Y:S01]  /*0080*/  LDC.64 R8, c[0x0][0x398] ;  /* 0x0000e600ff087b82 */ /* 0x000e220000000a00 */
[----:B------:R-:W4:Y:S01]  /*0090*/  LDCU.64 UR6, c[0x0][0x3a0] ;  /* 0x00007400ff0677ac */ /* 0x000f220008000a00 */
[----:B--2---:R-:W-:-:S06]  /*00a0*/  IMAD.WIDE R2, R13, 0x8, R2 ;  /* 0x000000080d027825 */ /* 0x004fcc00078e0202 */
[----:B------:R-:W2:Y:S01]  /*00b0*/  LDC.64 R10, c[0x0][0x388] ;  /* 0x0000e200ff0a7b82 */ /* 0x000ea20000000a00 */
[----:B-1----:R-:W4:Y:S01]  /*00c0*/  LDG.E.64 R2, desc[UR4][R2.64] ;  /* 0x0000000402027981 */ /* 0x002f22000c1e1b00 */
[----:B---3--:R-:W-:-:S05]  /*00d0*/  IMAD.WIDE R4, R13, 0x8, R4 ;  /* 0x000000080d047825 */ /* 0x008fca00078e0204 */
[----:B------:R-:W4:Y:S01]  /*00e0*/  LDG.E.64 R6, desc[UR4][R4.64] ;  /* 0x0000000404067981 */ /* 0x000f22000c1e1b00 */
[----:B0-----:R-:W-:-:S04]  /*00f0*/  IMAD.WIDE R8, R13, 0x8, R8 ;  /* 0x000000080d087825 */ /* 0x001fc800078e0208 */
[----:B--2---:R-:W-:Y:S01]  /*0100*/  IMAD.WIDE R10, R13, 0x8, R10 ;  /* 0x000000080d0a7825 */ /* 0x004fe200078e020a */
[----:B----4-:R-:W-:-:S07]  /*0110*/  DFMA R6, R2, UR6, R6 ;  /* 0x0000000602067c2b */ /* 0x010fce0008000006 */
[----:B------:R-:W-:Y:S04]  /*0120*/  STG.E.64 desc[UR4][R4.64], R6 ;  /* 0x0000000604007986 */ /* 0x000fe8000c101b04 */
[----:B------:R-:W2:Y:S04]  /*0130*/  LDG.E.64 R8, desc[UR4][R8.64] ;  /* 0x0000000408087981 */ /* 0x000ea8000c1e1b00 */
[----:B------:R-:W2:Y:S02]  /*0140*/  LDG.E.64 R12, desc[UR4][R10.64] ;  /* 0x000000040a0c7981 */ /* 0x000ea4000c1e1b00 */
[----:B--2---:R-:W-:-:S07]  /*0150*/  DFMA R12, R8, UR6, R12 ;  /* 0x00000006080c7c2b */ /* 0x004fce000800000c */
[----:B------:R-:W-:Y:S01]  /*0160*/  STG.E.64 desc[UR4][R10.64], R12 ;  /* 0x0000000c0a007986 */ /* 0x000fe2000c101b04 */
[----:B------:R-:W-:Y:S05]  /*0170*/  EXIT ;  /* 0x000000000000794d */ /* 0x000fea0003800000 */
.L_x_61:
        /* <DEDUP_REMOVED lines=16> */
.L_x_68:


//--------------------- .nv.shared.reserved.0     --------------------------
	.section	.nv.shared.reserved.0,"aw",@nobits
	.weak		__nv_reservedSMEM_offset_0_alias
	.size		__nv_reservedSMEM_offset_0_alias, 0, 64
	.other		__nv_reservedSMEM_offset_0_alias,@"STO_CUDA_RESERVED_SHARED STV_DEFAULT"
__nv_reservedSMEM_offset_0_alias:
	.zero		0
	.zero		64


//--------------------- .nv.constant0.updateWithCollision --------------------------
	.section	.nv.constant0.updateWithCollision,"a",@progbits
	.sectionflags	@""
	.align	4
.nv.constant0.updateWithCollision:
	.zero		1056


//--------------------- .nv.constant0.update      --------------------------
	.section	.nv.constant0.update,"a",@progbits
	.sectionflags	@""
	.align	4
.nv.constant0.update:
	.zero		1032


//--------------------- .nv.constant0.move        --------------------------
	.section	.nv.constant0.move,"a",@progbits
	.sectionflags	@""
	.align	4
.nv.constant0.move:
	.zero		936


//--------------------- SYMBOLS --------------------------

	.type		.nv.reservedSmem.offset0,@object
	.size		.nv.reservedSmem.offset0,0x4
